//
// Generated by NVIDIA NVVM Compiler
//
// Compiler Build ID: CL-36424714
// Cuda compilation tools, release 13.0, V13.0.88
// Based on NVVM 20.0.0
//

.version 9.0
.target sm_100
.address_size 64

	// .globl	_Z14kernelFuncHalfPd
.global .align 4 .b8 __cudart_i2opi_f[24] = {65, 144, 67, 60, 153, 149, 98, 219, 192, 221, 52, 245, 209, 87, 39, 252, 41, 21, 68, 78, 110, 131, 249, 162};

.visible .entry _Z14kernelFuncHalfPd(
	.param .u64 .ptr .align 1 _Z14kernelFuncHalfPd_param_0
)
{


	ret;

}
	// .globl	_Z16kernelFuncDoublePd
.visible .entry _Z16kernelFuncDoublePd(
	.param .u64 .ptr .align 1 _Z16kernelFuncDoublePd_param_0
)
{
	.reg .b64 	%rd<4>;
	.reg .b64 	%fd<9>;

	ld.param.u64 	%rd1, [_Z16kernelFuncDoublePd_param_0];
	cvta.to.global.u64 	%rd2, %rd1;
	ld.global.f64 	%fd1, [%rd2];
	rcp.rz.f64 	%fd2, %fd1;
	sqrt.rm.f64 	%fd3, %fd1;
	sqrt.rn.f64 	%fd4, %fd2;
	sqrt.rp.f64 	%fd5, %fd3;
	sqrt.rz.f64 	%fd6, %fd4;
	min.f64 	%fd7, %fd5, %fd6;
	st.global.f64 	[%rd2], %fd7;
	cvt.rmi.f64.f64 	%fd8, %fd6;
	st.global.f64 	[%rd2+8], %fd8;
	mov.b64 	%rd3, 9221120237041090560;
	st.global.u64 	[%rd2+16], %rd3;
	ret;

}
	// .globl	_Z15kernelFuncFloatPf
.visible .entry _Z15kernelFuncFloatPf(
	.param .u64 .ptr .align 1 _Z15kernelFuncFloatPf_param_0
)
{
	.local .align 4 .b8 	__local_depot2[28];
	.reg .b64 	%SP;
	.reg .b64 	%SPL;
	.reg .pred 	%p<42>;
	.reg .b32 	%r<135>;
	.reg .b32 	%f<117>;
	.reg .b64 	%rd<23>;
	.reg .b64 	%fd<3>;

	mov.u64 	%SPL, __local_depot2;
	ld.param.u64 	%rd10, [_Z15kernelFuncFloatPf_param_0];
	cvta.to.global.u64 	%rd1, %rd10;
	add.u64 	%rd2, %SPL, 0;
	ld.global.f32 	%f1, [%rd1];
	ld.global.f32 	%f2, [%rd1+4];
	mul.f32 	%f30, %f1, 0f3F22F983;
	cvt.rni.s32.f32 	%r128, %f30;
	abs.f32 	%f3, %f1;
	setp.ltu.f32 	%p2, %f3, 0f47CE4780;
	setp.eq.f32 	%p3, %f3, 0f7F800000;
	or.pred  	%p1, %p2, %p3;
	@%p1 bra 	$L__BB2_3;
	mov.b32 	%r120, 0;
$L__BB2_2:
	.pragma "nounroll";
	add.s32 	%r120, %r120, 1;
	setp.ne.s32 	%p4, %r120, 6;
	@%p4 bra 	$L__BB2_2;
$L__BB2_3:
	abs.f32 	%f4, %f2;
	setp.lt.f32 	%p5, %f3, %f4;
	@%p5 bra 	$L__BB2_8;
	mul.f32 	%f5, %f4, 0f4B000000;
	setp.le.f32 	%p6, %f3, %f5;
	@%p6 bra 	$L__BB2_8;
	mov.b32 	%r4, %f3;
	mov.b32 	%r55, %f5;
	and.b32  	%r56, %r55, -8388608;
	and.b32  	%r57, %r55, 8388607;
	or.b32  	%r5, %r57, 1065353216;
	sub.s32 	%r58, %r4, %r56;
	add.s32 	%r59, %r58, 192937984;
	and.b32  	%r122, %r59, -8388608;
	setp.eq.s32 	%p7, %r122, 0;
	@%p7 bra 	$L__BB2_8;
	mov.b32 	%f31, %r5;
	rcp.approx.ftz.f32 	%f6, %f31;
	and.b32  	%r60, %r4, 8388607;
	or.b32  	%r121, %r60, 1065353216;
	neg.f32 	%f7, %f31;
$L__BB2_7:
	min.u32 	%r61, %r122, 192937984;
	add.s32 	%r62, %r121, %r61;
	mov.b32 	%f32, %r62;
	mul.f32 	%f33, %f6, %f32;
	fma.rn.f32 	%f34, %f7, %f33, %f32;
	fma.rn.f32 	%f35, %f34, %f6, %f33;
	fma.rn.f32 	%f36, %f7, %f35, %f32;
	fma.rz.f32 	%f37, %f36, %f6, %f35;
	cvt.rzi.f32.f32 	%f38, %f37;
	fma.rn.f32 	%f39, %f7, %f38, %f32;
	sub.s32 	%r122, %r122, %r61;
	mov.b32 	%r121, %f39;
	setp.ne.s32 	%p8, %r122, 0;
	setp.ne.s32 	%p9, %r121, 0;
	and.pred  	%p10, %p8, %p9;
	@%p10 bra 	$L__BB2_7;
$L__BB2_8:
	mov.b32 	%r12, %f1;
	cvt.rzi.f32.f32 	%f8, %f1;
	mov.b32 	%r63, 2143289344;
	st.global.u32 	[%rd1+8], %r63;
	abs.f32 	%f9, %f8;
	setp.lt.f32 	%p11, %f3, %f9;
	@%p11 bra 	$L__BB2_13;
	mul.f32 	%f10, %f9, 0f4B000000;
	setp.le.f32 	%p12, %f3, %f10;
	@%p12 bra 	$L__BB2_13;
	mov.b32 	%r13, %f3;
	mov.b32 	%r64, %f10;
	and.b32  	%r65, %r64, -8388608;
	and.b32  	%r66, %r64, 8388607;
	or.b32  	%r14, %r66, 1065353216;
	sub.s32 	%r67, %r13, %r65;
	and.b32  	%r68, %r67, -8388608;
	add.s32 	%r124, %r68, 192937984;
	setp.eq.s32 	%p13, %r124, 0;
	@%p13 bra 	$L__BB2_13;
	mov.b32 	%f41, %r14;
	rcp.approx.ftz.f32 	%f11, %f41;
	and.b32  	%r69, %r13, 8388607;
	or.b32  	%r123, %r69, 1065353216;
	neg.f32 	%f12, %f41;
$L__BB2_12:
	min.u32 	%r70, %r124, 192937984;
	add.s32 	%r71, %r123, %r70;
	mov.b32 	%f42, %r71;
	mul.f32 	%f43, %f11, %f42;
	fma.rn.f32 	%f44, %f12, %f43, %f42;
	fma.rn.f32 	%f45, %f44, %f11, %f43;
	fma.rn.f32 	%f46, %f12, %f45, %f42;
	fma.rz.f32 	%f47, %f46, %f11, %f45;
	cvt.rzi.f32.f32 	%f48, %f47;
	fma.rn.f32 	%f49, %f12, %f48, %f42;
	sub.s32 	%r124, %r124, %r70;
	mov.b32 	%r123, %f49;
	setp.ne.s32 	%p14, %r124, 0;
	setp.ne.s32 	%p15, %r123, 0;
	and.pred  	%p16, %p14, %p15;
	@%p16 bra 	$L__BB2_12;
$L__BB2_13:
	cvt.rn.f32.s32 	%f51, %r128;
	setp.ltu.f32 	%p17, %f3, 0f47CE4780;
	fma.rn.f32 	%f52, %f51, 0fBFC90FDA, %f1;
	fma.rn.f32 	%f53, %f51, 0fB3A22168, %f52;
	fma.rn.f32 	%f115, %f51, 0fA7C234C5, %f53;
	@%p17 bra 	$L__BB2_21;
	setp.neu.f32 	%p18, %f3, 0f7F800000;
	@%p18 bra 	$L__BB2_16;
	mov.f32 	%f56, 0f00000000;
	mul.rn.f32 	%f115, %f1, %f56;
	mov.b32 	%r128, 0;
	bra.uni 	$L__BB2_21;
$L__BB2_16:
	shl.b32 	%r73, %r12, 8;
	or.b32  	%r21, %r73, -2147483648;
	mov.b64 	%rd22, 0;
	mov.b32 	%r125, 0;
	mov.u64 	%rd20, __cudart_i2opi_f;
	mov.u64 	%rd21, %rd2;
$L__BB2_17:
	.pragma "nounroll";
	ld.global.nc.u32 	%r74, [%rd20];
	mad.wide.u32 	%rd14, %r74, %r21, %rd22;
	shr.u64 	%rd22, %rd14, 32;
	st.local.u32 	[%rd21], %rd14;
	add.s32 	%r125, %r125, 1;
	add.s64 	%rd21, %rd21, 4;
	add.s64 	%rd20, %rd20, 4;
	setp.ne.s32 	%p19, %r125, 6;
	@%p19 bra 	$L__BB2_17;
	shr.u32 	%r75, %r12, 23;
	st.local.u32 	[%rd2+24], %rd22;
	and.b32  	%r24, %r75, 31;
	and.b32  	%r76, %r75, 224;
	add.s32 	%r77, %r76, -128;
	shr.u32 	%r78, %r77, 5;
	mul.wide.u32 	%rd15, %r78, 4;
	sub.s64 	%rd9, %rd2, %rd15;
	ld.local.u32 	%r126, [%rd9+24];
	ld.local.u32 	%r127, [%rd9+20];
	setp.eq.s32 	%p20, %r24, 0;
	@%p20 bra 	$L__BB2_20;
	shf.l.wrap.b32 	%r126, %r127, %r126, %r24;
	ld.local.u32 	%r79, [%rd9+16];
	shf.l.wrap.b32 	%r127, %r79, %r127, %r24;
$L__BB2_20:
	shr.u32 	%r80, %r126, 30;
	shf.l.wrap.b32 	%r81, %r127, %r126, 2;
	shl.b32 	%r82, %r127, 2;
	shr.u32 	%r83, %r81, 31;
	add.s32 	%r84, %r83, %r80;
	neg.s32 	%r85, %r84;
	setp.lt.s32 	%p21, %r12, 0;
	selp.b32 	%r128, %r85, %r84, %p21;
	xor.b32  	%r86, %r81, %r12;
	shr.s32 	%r87, %r81, 31;
	xor.b32  	%r88, %r87, %r81;
	xor.b32  	%r89, %r87, %r82;
	cvt.u64.u32 	%rd16, %r88;
	shl.b64 	%rd17, %rd16, 32;
	cvt.u64.u32 	%rd18, %r89;
	or.b64  	%rd19, %rd17, %rd18;
	cvt.rn.f64.s64 	%fd1, %rd19;
	mul.f64 	%fd2, %fd1, 0d3BF921FB54442D19;
	cvt.rn.f32.f64 	%f54, %fd2;
	neg.f32 	%f55, %f54;
	setp.lt.s32 	%p22, %r86, 0;
	selp.f32 	%f115, %f55, %f54, %p22;
$L__BB2_21:
	mul.f32 	%f57, %f115, %f115;
	fma.rn.f32 	%f58, %f57, 0f37CBAC00, 0fBAB607ED;
	fma.rn.f32 	%f59, %f58, %f57, 0f3D2AAABB;
	fma.rn.f32 	%f60, %f59, %f57, 0fBEFFFFFF;
	fma.rn.f32 	%f61, %f60, %f57, 0f3F800000;
	fma.rn.f32 	%f62, %f57, %f115, 0f00000000;
	fma.rn.f32 	%f63, %f57, 0fB94D4153, 0f3C0885E4;
	fma.rn.f32 	%f64, %f63, %f57, 0fBE2AAAA8;
	fma.rn.f32 	%f65, %f64, %f62, %f115;
	and.b32  	%r91, %r128, 1;
	setp.eq.b32 	%p23, %r91, 1;
	selp.f32 	%f66, %f61, %f65, %p23;
	and.b32  	%r92, %r128, 2;
	setp.eq.s32 	%p24, %r92, 0;
	neg.f32 	%f67, %f66;
	selp.f32 	%f17, %f66, %f67, %p24;
	@%p1 bra 	$L__BB2_24;
	mov.b32 	%r129, 0;
$L__BB2_23:
	.pragma "nounroll";
	add.s32 	%r129, %r129, 1;
	setp.ne.s32 	%p25, %r129, 6;
	@%p25 bra 	$L__BB2_23;
$L__BB2_24:
	abs.f32 	%f18, %f17;
	setp.lt.f32 	%p26, %f3, %f18;
	@%p26 bra 	$L__BB2_29;
	mul.f32 	%f19, %f18, 0f4B000000;
	setp.le.f32 	%p27, %f3, %f19;
	@%p27 bra 	$L__BB2_29;
	mov.b32 	%r35, %f3;
	mov.b32 	%r94, %f19;
	and.b32  	%r95, %r94, -8388608;
	and.b32  	%r96, %r94, 8388607;
	or.b32  	%r36, %r96, 1065353216;
	sub.s32 	%r97, %r35, %r95;
	add.s32 	%r98, %r97, 192937984;
	and.b32  	%r131, %r98, -8388608;
	setp.eq.s32 	%p28, %r131, 0;
	@%p28 bra 	$L__BB2_29;
	mov.b32 	%f68, %r36;
	rcp.approx.ftz.f32 	%f20, %f68;
	and.b32  	%r99, %r35, 8388607;
	or.b32  	%r130, %r99, 1065353216;
	neg.f32 	%f21, %f68;
$L__BB2_28:
	min.u32 	%r100, %r131, 192937984;
	add.s32 	%r101, %r130, %r100;
	mov.b32 	%f69, %r101;
	mul.f32 	%f70, %f20, %f69;
	fma.rn.f32 	%f71, %f21, %f70, %f69;
	fma.rn.f32 	%f72, %f71, %f20, %f70;
	fma.rn.f32 	%f73, %f21, %f72, %f69;
	fma.rz.f32 	%f74, %f73, %f20, %f72;
	cvt.rzi.f32.f32 	%f75, %f74;
	fma.rn.f32 	%f76, %f21, %f75, %f69;
	sub.s32 	%r131, %r131, %r100;
	mov.b32 	%r130, %f76;
	setp.ne.s32 	%p29, %r131, 0;
	setp.ne.s32 	%p30, %r130, 0;
	and.pred  	%p31, %p29, %p30;
	@%p31 bra 	$L__BB2_28;
$L__BB2_29:
	setp.lt.f32 	%p32, %f3, %f9;
	@%p32 bra 	$L__BB2_34;
	mul.f32 	%f22, %f9, 0f4B000000;
	setp.le.f32 	%p33, %f3, %f22;
	@%p33 bra 	$L__BB2_34;
	mov.b32 	%r43, %f3;
	mov.b32 	%r102, %f22;
	and.b32  	%r103, %r102, -8388608;
	and.b32  	%r104, %r102, 8388607;
	or.b32  	%r44, %r104, 1065353216;
	sub.s32 	%r105, %r43, %r103;
	and.b32  	%r106, %r105, -8388608;
	add.s32 	%r133, %r106, 192937984;
	setp.eq.s32 	%p34, %r133, 0;
	@%p34 bra 	$L__BB2_34;
	mov.b32 	%f78, %r44;
	rcp.approx.ftz.f32 	%f23, %f78;
	and.b32  	%r107, %r43, 8388607;
	or.b32  	%r132, %r107, 1065353216;
	neg.f32 	%f24, %f78;
$L__BB2_33:
	min.u32 	%r108, %r133, 192937984;
	add.s32 	%r109, %r132, %r108;
	mov.b32 	%f79, %r109;
	mul.f32 	%f80, %f23, %f79;
	fma.rn.f32 	%f81, %f24, %f80, %f79;
	fma.rn.f32 	%f82, %f81, %f23, %f80;
	fma.rn.f32 	%f83, %f24, %f82, %f79;
	fma.rz.f32 	%f84, %f83, %f23, %f82;
	cvt.rzi.f32.f32 	%f85, %f84;
	fma.rn.f32 	%f86, %f24, %f85, %f79;
	sub.s32 	%r133, %r133, %r108;
	mov.b32 	%r132, %f86;
	setp.ne.s32 	%p35, %r133, 0;
	setp.ne.s32 	%p36, %r132, 0;
	and.pred  	%p37, %p35, %p36;
	@%p37 bra 	$L__BB2_33;
$L__BB2_34:
	@%p1 bra 	$L__BB2_37;
	mov.b32 	%r134, 0;
$L__BB2_36:
	.pragma "nounroll";
	add.s32 	%r134, %r134, 1;
	setp.ne.s32 	%p38, %r134, 6;
	@%p38 bra 	$L__BB2_36;
$L__BB2_37:
	st.global.f32 	[%rd1+8], %f8;
	cos.approx.f32 	%f88, %f1;
	mul.f32 	%f89, %f88, 0f40549A78;
	ex2.approx.f32 	%f90, %f89;
	mul.f32 	%f91, %f90, 0f3FB8AA3B;
	ex2.approx.f32 	%f92, %f91;
	sqrt.rm.f32 	%f93, %f92;
	sqrt.rp.f32 	%f94, %f93;
	sin.approx.f32 	%f95, %f94;
	sin.approx.f32 	%f96, %f95;
	sin.approx.f32 	%f97, %f96;
	cos.approx.f32 	%f98, %f96;
	div.approx.f32 	%f99, %f97, %f98;
	min.f32 	%f100, %f94, %f99;
	st.global.f32 	[%rd1], %f100;
	cvt.rmi.f32.f32 	%f101, %f99;
	st.global.f32 	[%rd1+4], %f101;
	mov.f32 	%f102, 0f7FC00000;
	abs.f32 	%f25, %f102;
	setp.lt.f32 	%p39, %f25, 0f00800000;
	mul.f32 	%f103, %f102, 0f4B800000;
	selp.f32 	%f26, %f103, 0f7FC00000, %p39;
	mov.b32 	%r53, %f26;
	add.s32 	%r111, %r53, -8388608;
	setp.gt.u32 	%p40, %r111, 2130706431;
	@%p40 bra 	$L__BB2_39;
	setp.lt.f32 	%p41, %f25, 0f00800000;
	and.b32  	%r112, %r53, 16777215;
	or.b32  	%r113, %r112, 1056964608;
	mov.b32 	%f104, %r113;
	sub.s32 	%r114, %r113, %r53;
	add.s32 	%r115, %r114, 201326592;
	selp.b32 	%r116, %r115, %r114, %p41;
	rsqrt.approx.ftz.f32 	%f105, %f104;
	mul.f32 	%f106, %f105, %f105;
	neg.f32 	%f107, %f106;
	fma.rn.f32 	%f108, %f105, %f105, %f107;
	neg.f32 	%f109, %f104;
	fma.rn.f32 	%f110, %f106, %f109, 0f3F800000;
	fma.rn.f32 	%f111, %f108, %f109, %f110;
	fma.rn.f32 	%f112, %f111, 0f3EC00000, 0f3F000000;
	mul.f32 	%f113, %f105, %f111;
	fma.rn.f32 	%f114, %f112, %f113, %f105;
	shr.s32 	%r117, %r116, 1;
	mov.b32 	%r118, %f114;
	add.s32 	%r119, %r117, %r118;
	mov.b32 	%f116, %r119;
	bra.uni 	$L__BB2_40;
$L__BB2_39:
	rsqrt.approx.ftz.f32 	%f116, %f26;
$L__BB2_40:
	st.global.f32 	[%rd1+8], %f116;
	ret;

}
	// .globl	_Z19kernelFuncTypecastsv
.visible .entry _Z19kernelFuncTypecastsv()
{


	ret;

}
	// .globl	_Z15testUnsupportedv
.visible .entry _Z15testUnsupportedv()
{


	ret;

}
	// .globl	_Z20testIntegerFunctionsv
.visible .entry _Z20testIntegerFunctionsv()
{


	ret;

}


// ===== COMPILED SASS (sm_100) =====

	.target	sm_100

	.elftype	@"ET_EXEC"


//--------------------- .note.nv.tkinfo           --------------------------
	.section	.note.nv.tkinfo,"",@"SHT_NOTE"
	.sectionflags	@"SHF_NOTE_NV_TKINFO"
	.tkinfo
        /*0018*/ 	.word	0x00000002
        /*0030*/ 	.string	""
        /*0030*/ 	.string	"ptxas"
        /*0030*/ 	.string	"Cuda compilation tools, release 13.0, V13.0.88"
        /*0030*/ 	.string	"Build cuda_13.0.r13.0/compiler.36424714_0"
        /*0030*/ 	.string	"-arch sm_100 -m 64 "



//--------------------- .note.nv.cuinfo           --------------------------
	.section	.note.nv.cuinfo,"",@"SHT_NOTE"
	.sectionflags	@"SHF_NOTE_NV_CUINFO"
        /*0018*/ 	.short	0x0002
        /*001a*/ 	.short	0x0064
        /*001c*/ 	.short	0x0082
	.zero		2


//--------------------- .nv.info                  --------------------------
	.section	.nv.info,"",@"SHT_CUDA_INFO"
	.align	4


	//----- nvinfo : EIATTR_REGCOUNT
	.align		4
        /*0000*/ 	.byte	0x04, 0x2f
        /*0002*/ 	.short	(.L_2 - .L_1)
	.align		4
.L_1:
        /*0004*/ 	.word	index@(_Z14kernelFuncHalfPd)
        /*0008*/ 	.word	0x00000004


	//----- nvinfo : EIATTR_FRAME_SIZE
	.align		4
.L_2:
        /*000c*/ 	.byte	0x04, 0x11
        /*000e*/ 	.short	(.L_4 - .L_3)
	.align		4
.L_3:
        /*0010*/ 	.word	index@(_Z14kernelFuncHalfPd)
        /*0014*/ 	.word	0x00000000


	//----- nvinfo : EIATTR_REGCOUNT
	.align		4
.L_4:
        /*0018*/ 	.byte	0x04, 0x2f
        /*001a*/ 	.short	(.L_6 - .L_5)
	.align		4
.L_5:
        /*001c*/ 	.word	index@(_Z16kernelFuncDoublePd)
        /*0020*/ 	.word	0x00000015


	//----- nvinfo : EIATTR_FRAME_SIZE
	.align		4
.L_6:
        /*0024*/ 	.byte	0x04, 0x11
        /*0026*/ 	.short	(.L_8 - .L_7)
	.align		4
.L_7:
        /*0028*/ 	.word	index@($__internal_6_$__cuda_sm20_rcp_rz_f64)
        /*002c*/ 	.word	0x00000000


	//----- nvinfo : EIATTR_FRAME_SIZE
	.align		4
.L_8:
        /*0030*/ 	.byte	0x04, 0x11
        /*0032*/ 	.short	(.L_10 - .L_9)
	.align		4
.L_9:
        /*0034*/ 	.word	index@($__internal_5_$__cuda_sm20_dsqrt_rz_f64)
        /*0038*/ 	.word	0x00000000


	//----- nvinfo : EIATTR_FRAME_SIZE
	.align		4
.L_10:
        /*003c*/ 	.byte	0x04, 0x11
        /*003e*/ 	.short	(.L_12 - .L_11)
	.align		4
.L_11:
        /*0040*/ 	.word	index@($__internal_4_$__cuda_sm20_dsqrt_ru_f64)
        /*0044*/ 	.word	0x00000000


	//----- nvinfo : EIATTR_FRAME_SIZE
	.align		4
.L_12:
        /*0048*/ 	.byte	0x04, 0x11
        /*004a*/ 	.short	(.L_14 - .L_13)
	.align		4
.L_13:
        /*004c*/ 	.word	index@($__internal_3_$__cuda_sm20_dsqrt_rn_f64_mediumpath_v1)
        /*0050*/ 	.word	0x00000000


	//----- nvinfo : EIATTR_FRAME_SIZE
	.align		4
.L_14:
        /*0054*/ 	.byte	0x04, 0x11
        /*0056*/ 	.short	(.L_16 - .L_15)
	.align		4
.L_15:
        /*0058*/ 	.word	index@($__internal_2_$__cuda_sm20_dsqrt_rd_f64)
        /*005c*/ 	.word	0x00000000


	//----- nvinfo : EIATTR_FRAME_SIZE
	.align		4
.L_16:
        /*0060*/ 	.byte	0x04, 0x11
        /*0062*/ 	.short	(.L_18 - .L_17)
	.align		4
.L_17:
        /*0064*/ 	.word	index@(_Z16kernelFuncDoublePd)
        /*0068*/ 	.word	0x00000000


	//----- nvinfo : EIATTR_REGCOUNT
	.align		4
.L_18:
        /*006c*/ 	.byte	0x04, 0x2f
        /*006e*/ 	.short	(.L_20 - .L_19)
	.align		4
.L_19:
        /*0070*/ 	.word	index@(_Z15kernelFuncFloatPf)
        /*0074*/ 	.word	0x00000010


	//----- nvinfo : EIATTR_FRAME_SIZE
	.align		4
.L_20:
        /*0078*/ 	.byte	0x04, 0x11
        /*007a*/ 	.short	(.L_22 - .L_21)
	.align		4
.L_21:
        /*007c*/ 	.word	index@($__internal_1_$__cuda_sm20_sqrt_ru_f32_slowpath)
        /*0080*/ 	.word	0x00000000


	//----- nvinfo : EIATTR_FRAME_SIZE
	.align		4
.L_22:
        /*0084*/ 	.byte	0x04, 0x11
        /*0086*/ 	.short	(.L_24 - .L_23)
	.align		4
.L_23:
        /*0088*/ 	.word	index@($__internal_0_$__cuda_sm20_sqrt_rd_f32_slowpath)
        /*008c*/ 	.word	0x00000000


	//----- nvinfo : EIATTR_FRAME_SIZE
	.align		4
.L_24:
        /*0090*/ 	.byte	0x04, 0x11
        /*0092*/ 	.short	(.L_26 - .L_25)
	.align		4
.L_25:
        /*0094*/ 	.word	index@(_Z15kernelFuncFloatPf)
        /*0098*/ 	.word	0x00000000


	//----- nvinfo : EIATTR_REGCOUNT
	.align		4
.L_26:
        /*009c*/ 	.byte	0x04, 0x2f
        /*009e*/ 	.short	(.L_28 - .L_27)
	.align		4
.L_27:
        /*00a0*/ 	.word	index@(_Z19kernelFuncTypecastsv)
        /*00a4*/ 	.word	0x00000004


	//----- nvinfo : EIATTR_FRAME_SIZE
	.align		4
.L_28:
        /*00a8*/ 	.byte	0x04, 0x11
        /*00aa*/ 	.short	(.L_30 - .L_29)
	.align		4
.L_29:
        /*00ac*/ 	.word	index@(_Z19kernelFuncTypecastsv)
        /*00b0*/ 	.word	0x00000000


	//----- nvinfo : EIATTR_REGCOUNT
	.align		4
.L_30:
        /*00b4*/ 	.byte	0x04, 0x2f
        /*00b6*/ 	.short	(.L_32 - .L_31)
	.align		4
.L_31:
        /*00b8*/ 	.word	index@(_Z15testUnsupportedv)
        /*00bc*/ 	.word	0x00000004


	//----- nvinfo : EIATTR_FRAME_SIZE
	.align		4
.L_32:
        /*00c0*/ 	.byte	0x04, 0x11
        /*00c2*/ 	.short	(.L_34 - .L_33)
	.align		4
.L_33:
        /*00c4*/ 	.word	index@(_Z15testUnsupportedv)
        /*00c8*/ 	.word	0x00000000


	//----- nvinfo : EIATTR_REGCOUNT
	.align		4
.L_34:
        /*00cc*/ 	.byte	0x04, 0x2f
        /*00ce*/ 	.short	(.L_36 - .L_35)
	.align		4
.L_35:
        /*00d0*/ 	.word	index@(_Z20testIntegerFunctionsv)
        /*00d4*/ 	.word	0x00000004


	//----- nvinfo : EIATTR_FRAME_SIZE
	.align		4
.L_36:
        /*00d8*/ 	.byte	0x04, 0x11
        /*00da*/ 	.short	(.L_38 - .L_37)
	.align		4
.L_37:
        /*00dc*/ 	.word	index@(_Z20testIntegerFunctionsv)
        /*00e0*/ 	.word	0x00000000


	//----- nvinfo : EIATTR_MIN_STACK_SIZE
	.align		4
.L_38:
        /*00e4*/ 	.byte	0x04, 0x12
        /*00e6*/ 	.short	(.L_40 - .L_39)
	.align		4
.L_39:
        /*00e8*/ 	.word	index@(_Z20testIntegerFunctionsv)
        /*00ec*/ 	.word	0x00000000


	//----- nvinfo : EIATTR_MIN_STACK_SIZE
	.align		4
.L_40:
        /*00f0*/ 	.byte	0x04, 0x12
        /*00f2*/ 	.short	(.L_42 - .L_41)
	.align		4
.L_41:
        /*00f4*/ 	.word	index@(_Z15testUnsupportedv)
        /*00f8*/ 	.word	0x00000000


	//----- nvinfo : EIATTR_MIN_STACK_SIZE
	.align		4
.L_42:
        /*00fc*/ 	.byte	0x04, 0x12
        /*00fe*/ 	.short	(.L_44 - .L_43)
	.align		4
.L_43:
        /*0100*/ 	.word	index@(_Z19kernelFuncTypecastsv)
        /*0104*/ 	.word	0x00000000


	//----- nvinfo : EIATTR_MIN_STACK_SIZE
	.align		4
.L_44:
        /*0108*/ 	.byte	0x04, 0x12
        /*010a*/ 	.short	(.L_46 - .L_45)
	.align		4
.L_45:
        /*010c*/ 	.word	index@(_Z15kernelFuncFloatPf)
        /*0110*/ 	.word	0x00000000


	//----- nvinfo : EIATTR_MIN_STACK_SIZE
	.align		4
.L_46:
        /*0114*/ 	.byte	0x04, 0x12
        /*0116*/ 	.short	(.L_48 - .L_47)
	.align		4
.L_47:
        /*0118*/ 	.word	index@(_Z16kernelFuncDoublePd)
        /*011c*/ 	.word	0x00000000


	//----- nvinfo : EIATTR_MIN_STACK_SIZE
	.align		4
.L_48:
        /*0120*/ 	.byte	0x04, 0x12
        /*0122*/ 	.short	(.L_50 - .L_49)
	.align		4
.L_49:
        /*0124*/ 	.word	index@(_Z14kernelFuncHalfPd)
        /*0128*/ 	.word	0x00000000
.L_50:


//--------------------- .nv.compat                --------------------------
	.section	.nv.compat,"",@"SHT_CUDA_COMPAT_INFO"
	.align	4
        /*0000*/ 	.byte	0x02, 0x09, 0x00, 0x00, 0x02, 0x02, 0x01, 0x00, 0x02, 0x05, 0x05, 0x00, 0x03, 0x07, 0x01, 0x01
        /*0010*/ 	.byte	0x02, 0x03, 0x00, 0x00, 0x02, 0x06, 0x01, 0x00, 0x04, 0x0b, 0x08, 0x00, 0x01, 0x00, 0x00, 0x00
        /*0020*/ 	.byte	0x00, 0x00, 0x00, 0x00


//--------------------- .nv.info._Z20testIntegerFunctionsv --------------------------
	.section	.nv.info._Z20testIntegerFunctionsv,"",@"SHT_CUDA_INFO"
	.sectionflags	@""
	.align	4


	//----- nvinfo : EIATTR_CUDA_API_VERSION
	.align		4
        /*0000*/ 	.byte	0x04, 0x37
        /*0002*/ 	.short	(.L_52 - .L_51)
.L_51:
        /*0004*/ 	.word	0x00000082


	//----- nvinfo : EIATTR_SPARSE_MMA_MASK
	.align		4
.L_52:
        /*0008*/ 	.byte	0x03, 0x50
        /*000a*/ 	.short	0x0000


	//----- nvinfo : EIATTR_MAXREG_COUNT
	.align		4
        /*000c*/ 	.byte	0x03, 0x1b
        /*000e*/ 	.short	0x00ff


	//----- nvinfo : EIATTR_MERCURY_ISA_VERSION
	.align		4
        /*0010*/ 	.byte	0x03, 0x5f
        /*0012*/ 	.short	0x0101


	//----- nvinfo : EIATTR_VRC_CTA_INIT_COUNT
	.align		4
        /*0014*/ 	.byte	0x02, 0x4a
	.zero		1
	.zero		1


	//----- nvinfo : EIATTR_EXIT_INSTR_OFFSETS
	.align		4
        /*0018*/ 	.byte	0x04, 0x1c
        /*001a*/ 	.short	(.L_54 - .L_53)


	//   ....[0]....
.L_53:
        /*001c*/ 	.word	0x00000010


	//----- nvinfo : EIATTR_SW_WAR
	.align		4
.L_54:
        /*0020*/ 	.byte	0x04, 0x36
        /*0022*/ 	.short	(.L_56 - .L_55)
.L_55:
        /*0024*/ 	.word	0x00000008
.L_56:


//--------------------- .nv.info._Z15testUnsupportedv --------------------------
	.section	.nv.info._Z15testUnsupportedv,"",@"SHT_CUDA_INFO"
	.sectionflags	@""
	.align	4


	//----- nvinfo : EIATTR_CUDA_API_VERSION
	.align		4
        /*0000*/ 	.byte	0x04, 0x37
        /*0002*/ 	.short	(.L_58 - .L_57)
.L_57:
        /*0004*/ 	.word	0x00000082


	//----- nvinfo : EIATTR_SPARSE_MMA_MASK
	.align		4
.L_58:
        /*0008*/ 	.byte	0x03, 0x50
        /*000a*/ 	.short	0x0000


	//----- nvinfo : EIATTR_MAXREG_COUNT
	.align		4
        /*000c*/ 	.byte	0x03, 0x1b
        /*000e*/ 	.short	0x00ff


	//----- nvinfo : EIATTR_MERCURY_ISA_VERSION
	.align		4
        /*0010*/ 	.byte	0x03, 0x5f
        /*0012*/ 	.short	0x0101


	//----- nvinfo : EIATTR_VRC_CTA_INIT_COUNT
	.align		4
        /*0014*/ 	.byte	0x02, 0x4a
	.zero		1
	.zero		1


	//----- nvinfo : EIATTR_EXIT_INSTR_OFFSETS
	.align		4
        /*0018*/ 	.byte	0x04, 0x1c
        /*001a*/ 	.short	(.L_60 - .L_59)


	//   ....[0]....
.L_59:
        /*001c*/ 	.word	0x00000010


	//----- nvinfo : EIATTR_SW_WAR
	.align		4
.L_60:
        /*0020*/ 	.byte	0x04, 0x36
        /*0022*/ 	.short	(.L_62 - .L_61)
.L_61:
        /*0024*/ 	.word	0x00000008
.L_62:


//--------------------- .nv.info._Z19kernelFuncTypecastsv --------------------------
	.section	.nv.info._Z19kernelFuncTypecastsv,"",@"SHT_CUDA_INFO"
	.sectionflags	@""
	.align	4


	//----- nvinfo : EIATTR_CUDA_API_VERSION
	.align		4
        /*0000*/ 	.byte	0x04, 0x37
        /*0002*/ 	.short	(.L_64 - .L_63)
.L_63:
        /*0004*/ 	.word	0x00000082


	//----- nvinfo : EIATTR_SPARSE_MMA_MASK
	.align		4
.L_64:
        /*0008*/ 	.byte	0x03, 0x50
        /*000a*/ 	.short	0x0000


	//----- nvinfo : EIATTR_MAXREG_COUNT
	.align		4
        /*000c*/ 	.byte	0x03, 0x1b
        /*000e*/ 	.short	0x00ff


	//----- nvinfo : EIATTR_MERCURY_ISA_VERSION
	.align		4
        /*0010*/ 	.byte	0x03, 0x5f
        /*0012*/ 	.short	0x0101


	//----- nvinfo : EIATTR_VRC_CTA_INIT_COUNT
	.align		4
        /*0014*/ 	.byte	0x02, 0x4a
	.zero		1
	.zero		1


	//----- nvinfo : EIATTR_EXIT_INSTR_OFFSETS
	.align		4
        /*0018*/ 	.byte	0x04, 0x1c
        /*001a*/ 	.short	(.L_66 - .L_65)


	//   ....[0]....
.L_65:
        /*001c*/ 	.word	0x00000010


	//----- nvinfo : EIATTR_SW_WAR
	.align		4
.L_66:
        /*0020*/ 	.byte	0x04, 0x36
        /*0022*/ 	.short	(.L_68 - .L_67)
.L_67:
        /*0024*/ 	.word	0x00000008
.L_68:


//--------------------- .nv.info._Z15kernelFuncFloatPf --------------------------
	.section	.nv.info._Z15kernelFuncFloatPf,"",@"SHT_CUDA_INFO"
	.sectionflags	@""
	.align	4


	//----- nvinfo : EIATTR_CUDA_API_VERSION
	.align		4
        /*0000*/ 	.byte	0x04, 0x37
        /*0002*/ 	.short	(.L_70 - .L_69)
.L_69:
        /*0004*/ 	.word	0x00000082


	//----- nvinfo : EIATTR_KPARAM_INFO
	.align		4
.L_70:
        /*0008*/ 	.byte	0x04, 0x17
        /*000a*/ 	.short	(.L_72 - .L_71)
.L_71:
        /*000c*/ 	.word	0x00000000
        /*0010*/ 	.short	0x0000
        /*0012*/ 	.short	0x0000
        /*0014*/ 	.byte	0x00, 0xf5, 0x21, 0x00


	//----- nvinfo : EIATTR_SPARSE_MMA_MASK
	.align		4
.L_72:
        /*0018*/ 	.byte	0x03, 0x50
        /*001a*/ 	.short	0x0000


	//----- nvinfo : EIATTR_MAXREG_COUNT
	.align		4
        /*001c*/ 	.byte	0x03, 0x1b
        /*001e*/ 	.short	0x00ff


	//----- nvinfo : EIATTR_MERCURY_ISA_VERSION
	.align		4
        /*0020*/ 	.byte	0x03, 0x5f
        /*0022*/ 	.short	0x0101


	//----- nvinfo : EIATTR_VRC_CTA_INIT_COUNT
	.align		4
        /*0024*/ 	.byte	0x02, 0x4a
	.zero		1
	.zero		1


	//----- nvinfo : EIATTR_EXIT_INSTR_OFFSETS
	.align		4
        /*0028*/ 	.byte	0x04, 0x1c
        /*002a*/ 	.short	(.L_74 - .L_73)


	//   ....[0]....
.L_73:
        /*002c*/ 	.word	0x000003e0


	//----- nvinfo : EIATTR_CRS_STACK_SIZE
	.align		4
.L_74:
        /*0030*/ 	.byte	0x04, 0x1e
        /*0032*/ 	.short	(.L_76 - .L_75)
.L_75:
        /*0034*/ 	.word	0x00000000


	//----- nvinfo : EIATTR_CBANK_PARAM_SIZE
	.align		4
.L_76:
        /*0038*/ 	.byte	0x03, 0x19
        /*003a*/ 	.short	0x0008


	//----- nvinfo : EIATTR_PARAM_CBANK
	.align		4
        /*003c*/ 	.byte	0x04, 0x0a
        /*003e*/ 	.short	(.L_78 - .L_77)
	.align		4
.L_77:
        /*0040*/ 	.word	index@(.nv.constant0._Z15kernelFuncFloatPf)
        /*0044*/ 	.short	0x0380
        /*0046*/ 	.short	0x0008


	//----- nvinfo : EIATTR_SW_WAR
	.align		4
.L_78:
        /*0048*/ 	.byte	0x04, 0x36
        /*004a*/ 	.short	(.L_80 - .L_79)
.L_79:
        /*004c*/ 	.word	0x00000008
.L_80:


//--------------------- .nv.info._Z16kernelFuncDoublePd --------------------------
	.section	.nv.info._Z16kernelFuncDoublePd,"",@"SHT_CUDA_INFO"
	.sectionflags	@""
	.align	4


	//----- nvinfo : EIATTR_CUDA_API_VERSION
	.align		4
        /*0000*/ 	.byte	0x04, 0x37
        /*0002*/ 	.short	(.L_82 - .L_81)
.L_81:
        /*0004*/ 	.word	0x00000082


	//----- nvinfo : EIATTR_KPARAM_INFO
	.align		4
.L_82:
        /*0008*/ 	.byte	0x04, 0x17
        /*000a*/ 	.short	(.L_84 - .L_83)
.L_83:
        /*000c*/ 	.word	0x00000000
        /*0010*/ 	.short	0x0000
        /*0012*/ 	.short	0x0000
        /*0014*/ 	.byte	0x00, 0xf5, 0x21, 0x00


	//----- nvinfo : EIATTR_SPARSE_MMA_MASK
	.align		4
.L_84:
        /*0018*/ 	.byte	0x03, 0x50
        /*001a*/ 	.short	0x0000


	//----- nvinfo : EIATTR_MAXREG_COUNT
	.align		4
        /*001c*/ 	.byte	0x03, 0x1b
        /*001e*/ 	.short	0x00ff


	//----- nvinfo : EIATTR_MERCURY_ISA_VERSION
	.align		4
        /*0020*/ 	.byte	0x03, 0x5f
        /*0022*/ 	.short	0x0101


	//----- nvinfo : EIATTR_VRC_CTA_INIT_COUNT
	.align		4
        /*0024*/ 	.byte	0x02, 0x4a
	.zero		1
	.zero		1


	//----- nvinfo : EIATTR_EXIT_INSTR_OFFSETS
	.align		4
        /*0028*/ 	.byte	0x04, 0x1c
        /*002a*/ 	.short	(.L_86 - .L_85)


	//   ....[0]....
.L_85:
        /*002c*/ 	.word	0x00000330


	//----- nvinfo : EIATTR_CRS_STACK_SIZE
	.align		4
.L_86:
        /*0030*/ 	.byte	0x04, 0x1e
        /*0032*/ 	.short	(.L_88 - .L_87)
.L_87:
        /*0034*/ 	.word	0x00000000


	//----- nvinfo : EIATTR_CBANK_PARAM_SIZE
	.align		4
.L_88:
        /*0038*/ 	.byte	0x03, 0x19
        /*003a*/ 	.short	0x0008


	//----- nvinfo : EIATTR_PARAM_CBANK
	.align		4
        /*003c*/ 	.byte	0x04, 0x0a
        /*003e*/ 	.short	(.L_90 - .L_89)
	.align		4
.L_89:
        /*0040*/ 	.word	index@(.nv.constant0._Z16kernelFuncDoublePd)
        /*0044*/ 	.short	0x0380
        /*0046*/ 	.short	0x0008


	//----- nvinfo : EIATTR_SW_WAR
	.align		4
.L_90:
        /*0048*/ 	.byte	0x04, 0x36
        /*004a*/ 	.short	(.L_92 - .L_91)
.L_91:
        /*004c*/ 	.word	0x00000008
.L_92:


//--------------------- .nv.info._Z14kernelFuncHalfPd --------------------------
	.section	.nv.info._Z14kernelFuncHalfPd,"",@"SHT_CUDA_INFO"
	.sectionflags	@""
	.align	4


	//----- nvinfo : EIATTR_CUDA_API_VERSION
	.align		4
        /*0000*/ 	.byte	0x04, 0x37
        /*0002*/ 	.short	(.L_94 - .L_93)
.L_93:
        /*0004*/ 	.word	0x00000082


	//----- nvinfo : EIATTR_KPARAM_INFO
	.align		4
.L_94:
        /*0008*/ 	.byte	0x04, 0x17
        /*000a*/ 	.short	(.L_96 - .L_95)
.L_95:
        /*000c*/ 	.word	0x00000000
        /*0010*/ 	.short	0x0000
        /*0012*/ 	.short	0x0000
        /*0014*/ 	.byte	0x00, 0xf5, 0x21, 0x00


	//----- nvinfo : EIATTR_SPARSE_MMA_MASK
	.align		4
.L_96:
        /*0018*/ 	.byte	0x03, 0x50
        /*001a*/ 	.short	0x0000


	//----- nvinfo : EIATTR_MAXREG_COUNT
	.align		4
        /*001c*/ 	.byte	0x03, 0x1b
        /*001e*/ 	.short	0x00ff


	//----- nvinfo : EIATTR_MERCURY_ISA_VERSION
	.align		4
        /*0020*/ 	.byte	0x03, 0x5f
        /*0022*/ 	.short	0x0101


	//----- nvinfo : EIATTR_VRC_CTA_INIT_COUNT
	.align		4
        /*0024*/ 	.byte	0x02, 0x4a
	.zero		1
	.zero		1


	//----- nvinfo : EIATTR_EXIT_INSTR_OFFSETS
	.align		4
        /*0028*/ 	.byte	0x04, 0x1c
        /*002a*/ 	.short	(.L_98 - .L_97)


	//   ....[0]....
.L_97:
        /*002c*/ 	.word	0x00000010


	//----- nvinfo : EIATTR_CBANK_PARAM_SIZE
	.align		4
.L_98:
        /*0030*/ 	.byte	0x03, 0x19
        /*0032*/ 	.short	0x0008


	//----- nvinfo : EIATTR_PARAM_CBANK
	.align		4
        /*0034*/ 	.byte	0x04, 0x0a
        /*0036*/ 	.short	(.L_100 - .L_99)
	.align		4
.L_99:
        /*0038*/ 	.word	index@(.nv.constant0._Z14kernelFuncHalfPd)
        /*003c*/ 	.short	0x0380
        /*003e*/ 	.short	0x0008


	//----- nvinfo : EIATTR_SW_WAR
	.align		4
.L_100:
        /*0040*/ 	.byte	0x04, 0x36
        /*0042*/ 	.short	(.L_102 - .L_101)
.L_101:
        /*0044*/ 	.word	0x00000008
.L_102:


//--------------------- .nv.callgraph             --------------------------
	.section	.nv.callgraph,"",@"SHT_CUDA_CALLGRAPH"
	.align	4
	.sectionentsize	8
	.align		4
        /*0000*/ 	.word	0x00000000
	.align		4
        /*0004*/ 	.word	0xffffffff
	.align		4
        /*0008*/ 	.word	0x00000000
	.align		4
        /*000c*/ 	.word	0xfffffffe
	.align		4
        /*0010*/ 	.word	0x00000000
	.align		4
        /*0014*/ 	.word	0xfffffffd
	.align		4
        /*0018*/ 	.word	0x00000000
	.align		4
        /*001c*/ 	.word	0xfffffffc


//--------------------- .nv.constant4             --------------------------
	.section	.nv.constant4,"a",@progbits
	.align	8
	.align		8
.nv.constant4:
        /*0000*/ 	.dword	__cudart_i2opi_f


//--------------------- .text._Z20testIntegerFunctionsv --------------------------
	.section	.text._Z20testIntegerFunctionsv,"ax",@progbits
	.align	128
        .global         _Z20testIntegerFunctionsv
        .type           _Z20testIntegerFunctionsv,@function
        .size           _Z20testIntegerFunctionsv,(.L_x_37 - _Z20testIntegerFunctionsv)
        .other          _Z20testIntegerFunctionsv,@"STO_CUDA_ENTRY STV_DEFAULT"
_Z20testIntegerFunctionsv:
.text._Z20testIntegerFunctionsv:
[----:B------:R-:W-:Y:S01]  /*0000*/  LDC R1, c[0x0][0x37c] ;  /* 0x0000df00ff017b82 */ /* 0x000fe20000000800 */
[----:B------:R-:W-:Y:S05]  /*0010*/  EXIT ;  /* 0x000000000000794d */ /* 0x000fea0003800000 */
.L_x_0:
[----:B------:R-:W-:-:S00]  /*0020*/  BRA `(.L_x_0) ;  /* 0xfffffffc00fc7947 */ /* 0x000fc0000383ffff */
[----:B------:R-:W-:-:S00]  /*0030*/  NOP ;  /* 0x0000000000007918 */ /* 0x000fc00000000000 */
        /* <DEDUP_REMOVED lines=12> */
.L_x_37:


//--------------------- .text._Z15testUnsupportedv --------------------------
	.section	.text._Z15testUnsupportedv,"ax",@progbits
	.align	128
        .global         _Z15testUnsupportedv
        .type           _Z15testUnsupportedv,@function
        .size           _Z15testUnsupportedv,(.L_x_38 - _Z15testUnsupportedv)
        .other          _Z15testUnsupportedv,@"STO_CUDA_ENTRY STV_DEFAULT"
_Z15testUnsupportedv:
.text._Z15testUnsupportedv:
[----:B------:R-:W-:Y:S01]  /*0000*/  LDC R1, c[0x0][0x37c] ;  /* 0x0000df00ff017b82 */ /* 0x000fe20000000800 */
[----:B------:R-:W-:Y:S05]  /*0010*/  EXIT ;  /* 0x000000000000794d */ /* 0x000fea0003800000 */
.L_x_1:
        /* <DEDUP_REMOVED lines=14> */
.L_x_38:


//--------------------- .text._Z19kernelFuncTypecastsv --------------------------
	.section	.text._Z19kernelFuncTypecastsv,"ax",@progbits
	.align	128
        .global         _Z19kernelFuncTypecastsv
        .type           _Z19kernelFuncTypecastsv,@function
        .size           _Z19kernelFuncTypecastsv,(.L_x_39 - _Z19kernelFuncTypecastsv)
        .other          _Z19kernelFuncTypecastsv,@"STO_CUDA_ENTRY STV_DEFAULT"
_Z19kernelFuncTypecastsv:
.text._Z19kernelFuncTypecastsv:
[----:B------:R-:W-:Y:S01]  /*0000*/  LDC R1, c[0x0][0x37c] ;  /* 0x0000df00ff017b82 */ /* 0x000fe20000000800 */
[----:B------:R-:W-:Y:S05]  /*0010*/  EXIT ;  /* 0x000000000000794d */ /* 0x000fea0003800000 */
.L_x_2:
        /* <DEDUP_REMOVED lines=14> */
.L_x_39:


//--------------------- .text._Z15kernelFuncFloatPf --------------------------
	.section	.text._Z15kernelFuncFloatPf,"ax",@progbits
	.align	128
        .global         _Z15kernelFuncFloatPf
        .type           _Z15kernelFuncFloatPf,@function
        .size           _Z15kernelFuncFloatPf,(.L_x_31 - _Z15kernelFuncFloatPf)
        .other          _Z15kernelFuncFloatPf,@"STO_CUDA_ENTRY STV_DEFAULT"
_Z15kernelFuncFloatPf:
.text._Z15kernelFuncFloatPf:
[----:B------:R-:W-:Y:S08]  /*0000*/  LDC R1, c[0x0][0x37c] ;  /* 0x0000df00ff017b82 */ /* 0x000ff00000000800 */
[----:B------:R-:W0:Y:S01]  /*0010*/  LDC.64 R2, c[0x0][0x380] ;  /* 0x0000e000ff027b82 */ /* 0x000e220000000a00 */
[----:B------:R-:W0:Y:S02]  /*0020*/  LDCU.64 UR4, c[0x0][0x358] ;  /* 0x00006b00ff0477ac */ /* 0x000e240008000a00 */
[----:B0-----:R-:W2:Y:S02]  /*0030*/  LDG.E R0, desc[UR4][R2.64] ;  /* 0x0000000402007981 */ /* 0x001ea4000c1e1900 */
[----:B--2---:R-:W-:Y:S01]  /*0040*/  FMUL.RZ R9, R0, 0.15915493667125701904 ;  /* 0x3e22f98300097820 */ /* 0x004fe2000040c000 */
[----:B------:R-:W0:Y:S08]  /*0050*/  FRND.TRUNC R5, R0 ;  /* 0x0000000000057307 */ /* 0x000e30000020d000 */
[----:B------:R-:W1:Y:S01]  /*0060*/  MUFU.COS R4, R9 ;  /* 0x0000000900047308 */ /* 0x000e620000000000 */
[----:B0-----:R0:W-:Y:S01]  /*0070*/  STG.E desc[UR4][R2.64+0x8], R5 ;  /* 0x0000080502007986 */ /* 0x0011e2000c101904 */
[----:B-1----:R-:W-:-:S06]  /*0080*/  FMUL R4, R4, 3.3219280242919921875 ;  /* 0x40549a7804047820 */ /* 0x002fcc0000400000 */
[----:B------:R-:W1:Y:S02]  /*0090*/  MUFU.EX2 R4, R4 ;  /* 0x0000000400047308 */ /* 0x000e640000000800 */
[----:B-1----:R-:W-:-:S05]  /*00a0*/  FMUL R6, R4, 1.4426950216293334961 ;  /* 0x3fb8aa3b04067820 */ /* 0x002fca0000400000 */
[----:B------:R-:W-:-:S13]  /*00b0*/  FSETP.GEU.AND P0, PT, R6, -126, PT ;  /* 0xc2fc00000600780b */ /* 0x000fda0003f0e000 */
[----:B------:R-:W-:-:S04]  /*00c0*/  @!P0 FMUL R6, R6, 0.5 ;  /* 0x3f00000006068820 */ /* 0x000fc80000400000 */
[----:B------:R-:W1:Y:S02]  /*00d0*/  MUFU.EX2 R7, R6 ;  /* 0x0000000600077308 */ /* 0x000e640000000800 */
[----:B-1----:R-:W-:-:S05]  /*00e0*/  @!P0 FMUL R7, R7, R7 ;  /* 0x0000000707078220 */ /* 0x002fca0000400000 */
[----:B------:R-:W-:-:S04]  /*00f0*/  IADD3 R8, PT, PT, R7, -0xd000000, RZ ;  /* 0xf300000007087810 */ /* 0x000fc80007ffe0ff */
[----:B------:R-:W-:-:S13]  /*0100*/  ISETP.GT.U32.AND P0, PT, R8, 0x727fffff, PT ;  /* 0x727fffff0800780c */ /* 0x000fda0003f04070 */
[----:B0-----:R-:W-:Y:S05]  /*0110*/  @!P0 BRA `(.L_x_3) ;  /* 0x0000000000108947 */ /* 0x001fea0003800000 */
[----:B------:R-:W-:-:S07]  /*0120*/  MOV R6, 0x140 ;  /* 0x0000014000067802 */ /* 0x000fce0000000f00 */
[----:B------:R-:W-:Y:S05]  /*0130*/  CALL.REL.NOINC `($__internal_0_$__cuda_sm20_sqrt_rd_f32_slowpath) ;  /* 0x0000000000ac7944 */ /* 0x000fea0003c00000 */
[----:B------:R-:W-:Y:S01]  /*0140*/  MOV R0, R7 ;  /* 0x0000000700007202 */ /* 0x000fe20000000f00 */
[----:B------:R-:W-:Y:S06]  /*0150*/  BRA `(.L_x_4) ;  /* 0x0000000000247947 */ /* 0x000fec0003800000 */
.L_x_3:
[----:B------:R-:W0:Y:S02]  /*0160*/  MUFU.RSQ R0, R7 ;  /* 0x0000000700007308 */ /* 0x000e240000001400 */
[----:B0-----:R-:W-:Y:S01]  /*0170*/  FMUL.FTZ R2, R7, R0 ;  /* 0x0000000007027220 */ /* 0x001fe20000410000 */
[----:B------:R-:W-:-:S03]  /*0180*/  FMUL.FTZ R0, R0, 0.5 ;  /* 0x3f00000000007820 */ /* 0x000fc60000410000 */
[----:B------:R-:W-:-:S04]  /*0190*/  FADD.FTZ R3, -R2, -RZ ;  /* 0x800000ff02037221 */ /* 0x000fc80000010100 */
[----:B------:R-:W-:-:S04]  /*01a0*/  FFMA R3, R0, R3, 0.5 ;  /* 0x3f00000000037423 */ /* 0x000fc80000000003 */
[----:B------:R-:W-:-:S04]  /*01b0*/  FFMA R3, R2, R3, R2 ;  /* 0x0000000302037223 */ /* 0x000fc80000000002 */
[----:B------:R-:W-:-:S04]  /*01c0*/  FADD.FTZ R2, -R3, -RZ ;  /* 0x800000ff03027221 */ /* 0x000fc80000010100 */
[----:B------:R-:W-:-:S04]  /*01d0*/  FFMA R2, R3, R2, R7 ;  /* 0x0000000203027223 */ /* 0x000fc80000000007 */
[----:B------:R-:W-:-:S07]  /*01e0*/  FFMA.RM R0, R0, R2, R3 ;  /* 0x0000000200007223 */ /* 0x000fce0000004003 */
.L_x_4:
[----:B------:R-:W-:-:S04]  /*01f0*/  IADD3 R2, PT, PT, R0, -0xd000000, RZ ;  /* 0xf300000000027810 */ /* 0x000fc80007ffe0ff */
[----:B------:R-:W-:-:S13]  /*0200*/  ISETP.GT.U32.AND P0, PT, R2, 0x727fffff, PT ;  /* 0x727fffff0200780c */ /* 0x000fda0003f04070 */
[----:B------:R-:W-:Y:S05]  /*0210*/  @!P0 BRA `(.L_x_5) ;  /* 0x00000000000c8947 */ /* 0x000fea0003800000 */
[----:B------:R-:W-:-:S07]  /*0220*/  MOV R6, 0x240 ;  /* 0x0000024000067802 */ /* 0x000fce0000000f00 */
[----:B------:R-:W-:Y:S05]  /*0230*/  CALL.REL.NOINC `($__internal_1_$__cuda_sm20_sqrt_ru_f32_slowpath) ;  /* 0x0000000000d47944 */ /* 0x000fea0003c00000 */
[----:B------:R-:W-:Y:S05]  /*0240*/  BRA `(.L_x_6) ;  /* 0x0000000000187947 */ /* 0x000fea0003800000 */
.L_x_5:
[----:B------:R-:W0:Y:S02]  /*0250*/  MUFU.RSQ R3, R0 ;  /* 0x0000000000037308 */ /* 0x000e240000001400 */
[C---:B0-----:R-:W-:Y:S01]  /*0260*/  FMUL.FTZ R5, R3.reuse, R0 ;  /* 0x0000000003057220 */ /* 0x041fe20000410000 */
[----:B------:R-:W-:-:S03]  /*0270*/  FMUL.FTZ R3, R3, 0.5 ;  /* 0x3f00000003037820 */ /* 0x000fc60000410000 */
[----:B------:R-:W-:-:S04]  /*0280*/  FADD.FTZ R2, -R5, -RZ ;  /* 0x800000ff05027221 */ /* 0x000fc80000010100 */
[----:B------:R-:W-:-:S04]  /*0290*/  FFMA R2, R5, R2, R0 ;  /* 0x0000000205027223 */ /* 0x000fc80000000000 */
[----:B------:R-:W-:-:S07]  /*02a0*/  FFMA.RP R4, R2, R3, R5 ;  /* 0x0000000302047223 */ /* 0x000fce0000008005 */
.L_x_6:
[----:B------:R-:W-:Y:S01]  /*02b0*/  FMUL.RZ R6, R4, 0.15915493667125701904 ;  /* 0x3e22f98304067820 */ /* 0x000fe2000040c000 */
[----:B------:R-:W0:Y:S01]  /*02c0*/  LDC.64 R2, c[0x0][0x380] ;  /* 0x0000e000ff027b82 */ /* 0x000e220000000a00 */
[----:B------:R-:W0:Y:S08]  /*02d0*/  MUFU.RSQ R13, +QNAN ;  /* 0x7fc00000000d7908 */ /* 0x000e300000001400 */
[----:B------:R-:W1:Y:S01]  /*02e0*/  MUFU.SIN R0, R6 ;  /* 0x0000000600007308 */ /* 0x000e620000000400 */
[----:B0-----:R-:W-:Y:S01]  /*02f0*/  STG.E desc[UR4][R2.64+0x8], R13 ;  /* 0x0000080d02007986 */ /* 0x001fe2000c101904 */
[----:B-1----:R-:W-:-:S06]  /*0300*/  FMUL.RZ R8, R0, 0.15915493667125701904 ;  /* 0x3e22f98300087820 */ /* 0x002fcc000040c000 */
[----:B------:R-:W0:Y:S02]  /*0310*/  MUFU.SIN R0, R8 ;  /* 0x0000000800007308 */ /* 0x000e240000000400 */
[----:B0-----:R-:W-:-:S06]  /*0320*/  FMUL.RZ R10, R0, 0.15915493667125701904 ;  /* 0x3e22f983000a7820 */ /* 0x001fcc000040c000 */
[----:B------:R-:W0:Y:S08]  /*0330*/  MUFU.COS R5, R10 ;  /* 0x0000000a00057308 */ /* 0x000e300000000000 */
[----:B------:R-:W1:Y:S01]  /*0340*/  MUFU.SIN R0, R10 ;  /* 0x0000000a00007308 */ /* 0x000e620000000400 */
[----:B0-----:R-:W-:-:S13]  /*0350*/  FSETP.GEU.AND P0, PT, |R5|, 1.175494350822287508e-38, PT ;  /* 0x008000000500780b */ /* 0x001fda0003f0e200 */
[----:B------:R-:W-:Y:S01]  /*0360*/  @!P0 FMUL R5, R5, 16777216 ;  /* 0x4b80000005058820 */ /* 0x000fe20000400000 */
[----:B-1----:R-:W-:-:S05]  /*0370*/  @!P0 FMUL R0, R0, 16777216 ;  /* 0x4b80000000008820 */ /* 0x002fca0000400000 */
[----:B------:R-:W0:Y:S02]  /*0380*/  MUFU.RCP R5, R5 ;  /* 0x0000000500057308 */ /* 0x000e240000001000 */
[----:B0-----:R-:W-:-:S06]  /*0390*/  FMUL R7, R5, R0 ;  /* 0x0000000005077220 */ /* 0x001fcc0000400000 */
[----:B------:R-:W0:Y:S01]  /*03a0*/  FRND.FLOOR R11, R7 ;  /* 0x00000007000b7307 */ /* 0x000e220000205000 */
[----:B------:R-:W-:-:S05]  /*03b0*/  FMNMX R9, R7, R4, PT ;  /* 0x0000000407097209 */ /* 0x000fca0003800000 */
[----:B------:R-:W-:Y:S04]  /*03c0*/  STG.E desc[UR4][R2.64], R9 ;  /* 0x0000000902007986 */ /* 0x000fe8000c101904 */
[----:B0-----:R-:W-:Y:S01]  /*03d0*/  STG.E desc[UR4][R2.64+0x4], R11 ;  /* 0x0000040b02007986 */ /* 0x001fe2000c101904 */
[----:B------:R-:W-:Y:S05]  /*03e0*/  EXIT ;  /* 0x000000000000794d */ /* 0x000fea0003800000 */
        .weak           $__internal_0_$__cuda_sm20_sqrt_rd_f32_slowpath
        .type           $__internal_0_$__cuda_sm20_sqrt_rd_f32_slowpath,@function
        .size           $__internal_0_$__cuda_sm20_sqrt_rd_f32_slowpath,($__internal_1_$__cuda_sm20_sqrt_ru_f32_slowpath - $__internal_0_$__cuda_sm20_sqrt_rd_f32_slowpath)
$__internal_0_$__cuda_sm20_sqrt_rd_f32_slowpath:
[----:B------:R-:W-:-:S13]  /*03f0*/  LOP3.LUT P0, RZ, R7, 0x7fffffff, RZ, 0xc0, !PT ;  /* 0x7fffffff07ff7812 */ /* 0x000fda000780c0ff */
[----:B------:R-:W-:Y:S05]  /*0400*/  @!P0 BRA `(.L_x_7) ;  /* 0x0000000000548947 */ /* 0x000fea0003800000 */
[----:B------:R-:W-:Y:S02]  /*0410*/  FSETP.GEU.FTZ.AND P0, PT, R7, RZ, PT ;  /* 0x000000ff0700720b */ /* 0x000fe40003f1e000 */
[----:B------:R-:W-:-:S11]  /*0420*/  MOV R0, R7 ;  /* 0x0000000700007202 */ /* 0x000fd60000000f00 */
[----:B------:R-:W-:Y:S01]  /*0430*/  @!P0 MOV R7, 0x7fffffff ;  /* 0x7fffffff00078802 */ /* 0x000fe20000000f00 */
[----:B------:R-:W-:Y:S06]  /*0440*/  @!P0 BRA `(.L_x_7) ;  /* 0x0000000000448947 */ /* 0x000fec0003800000 */
[----:B------:R-:W-:-:S13]  /*0450*/  FSETP.GTU.FTZ.AND P0, PT, |R0|, +INF , PT ;  /* 0x7f8000000000780b */ /* 0x000fda0003f1c200 */
[----:B------:R-:W-:Y:S01]  /*0460*/  @P0 FADD.FTZ R7, R0, 1 ;  /* 0x3f80000000070421 */ /* 0x000fe20000010000 */
[----:B------:R-:W-:Y:S06]  /*0470*/  @P0 BRA `(.L_x_7) ;  /* 0x0000000000380947 */ /* 0x000fec0003800000 */
[----:B------:R-:W-:-:S13]  /*0480*/  FSETP.NEU.FTZ.AND P0, PT, |R0|, +INF , PT ;  /* 0x7f8000000000780b */ /* 0x000fda0003f1d200 */
[----:B------:R-:W-:Y:S01]  /*0490*/  @!P0 MOV R7, R0 ;  /* 0x0000000000078202 */ /* 0x000fe20000000f00 */
[----:B------:R-:W-:Y:S06]  /*04a0*/  @!P0 BRA `(.L_x_7) ;  /* 0x00000000002c8947 */ /* 0x000fec0003800000 */
[----:B------:R-:W-:-:S04]  /*04b0*/  FFMA R0, R0, 1.84467440737095516160e+19, RZ ;  /* 0x5f80000000007823 */ /* 0x000fc800000000ff */
        /* <DEDUP_REMOVED lines=8> */
[----:B------:R-:W-:-:S04]  /*0540*/  FFMA.RM R2, R3, R2, R5 ;  /* 0x0000000203027223 */ /* 0x000fc80000004005 */
[----:B------:R-:W-:-:S07]  /*0550*/  FMUL.FTZ R7, R2, 2.3283064365386962891e-10 ;  /* 0x2f80000002077820 */ /* 0x000fce0000410000 */
.L_x_7:
[----:B------:R-:W-:Y:S01]  /*0560*/  HFMA2 R3, -RZ, RZ, 0, 0 ;  /* 0x00000000ff037431 */ /* 0x000fe200000001ff */
[----:B------:R-:W-:-:S04]  /*0570*/  MOV R2, R6 ;  /* 0x0000000600027202 */ /* 0x000fc80000000f00 */
[----:B------:R-:W-:Y:S05]  /*0580*/  RET.REL.NODEC R2 `(_Z15kernelFuncFloatPf) ;  /* 0xfffffff8029c7950 */ /* 0x000fea0003c3ffff */
        .weak           $__internal_1_$__cuda_sm20_sqrt_ru_f32_slowpath
        .type           $__internal_1_$__cuda_sm20_sqrt_ru_f32_slowpath,@function
        .size           $__internal_1_$__cuda_sm20_sqrt_ru_f32_slowpath,(.L_x_31 - $__internal_1_$__cuda_sm20_sqrt_ru_f32_slowpath)
$__internal_1_$__cuda_sm20_sqrt_ru_f32_slowpath:
[----:B------:R-:W-:-:S13]  /*0590*/  LOP3.LUT P0, RZ, R0, 0x7fffffff, RZ, 0xc0, !PT ;  /* 0x7fffffff00ff7812 */ /* 0x000fda000780c0ff */
[----:B------:R-:W-:Y:S01]  /*05a0*/  @!P0 MOV R2, R0 ;  /* 0x0000000000028202 */ /* 0x000fe20000000f00 */
[----:B------:R-:W-:Y:S06]  /*05b0*/  @!P0 BRA `(.L_x_8) ;  /* 0x0000000000448947 */ /* 0x000fec0003800000 */
[----:B------:R-:W-:-:S13]  /*05c0*/  FSETP.GEU.FTZ.AND P0, PT, R0, RZ, PT ;  /* 0x000000ff0000720b */ /* 0x000fda0003f1e000 */
        /* <DEDUP_REMOVED lines=13> */
[----:B------:R-:W-:-:S04]  /*06a0*/  FFMA R2, R5, R2, R0 ;  /* 0x0000000205027223 */ /* 0x000fc80000000000 */
[----:B------:R-:W-:-:S04]  /*06b0*/  FFMA.RP R2, R2, R3, R5 ;  /* 0x0000000302027223 */ /* 0x000fc80000008005 */
[----:B------:R-:W-:-:S07]  /*06c0*/  FMUL.FTZ R2, R2, 2.3283064365386962891e-10 ;  /* 0x2f80000002027820 */ /* 0x000fce0000410000 */
.L_x_8:
[----:B------:R-:W-:Y:S01]  /*06d0*/  HFMA2 R3, -RZ, RZ, 0, 0 ;  /* 0x00000000ff037431 */ /* 0x000fe200000001ff */
[----:B------:R-:W-:Y:S02]  /*06e0*/  MOV R4, R2 ;  /* 0x0000000200047202 */ /* 0x000fe40000000f00 */
[----:B------:R-:W-:-:S04]  /*06f0*/  MOV R2, R6 ;  /* 0x0000000600027202 */ /* 0x000fc80000000f00 */
[----:B------:R-:W-:Y:S05]  /*0700*/  RET.REL.NODEC R2 `(_Z15kernelFuncFloatPf) ;  /* 0xfffffff8023c7950 */ /* 0x000fea0003c3ffff */
.L_x_9:
        /* <DEDUP_REMOVED lines=15> */
.L_x_31:


//--------------------- .text._Z16kernelFuncDoublePd --------------------------
	.section	.text._Z16kernelFuncDoublePd,"ax",@progbits
	.align	128
        .global         _Z16kernelFuncDoublePd
        .type           _Z16kernelFuncDoublePd,@function
        .size           _Z16kernelFuncDoublePd,(.L_x_36 - _Z16kernelFuncDoublePd)
        .other          _Z16kernelFuncDoublePd,@"STO_CUDA_ENTRY STV_DEFAULT"
_Z16kernelFuncDoublePd:
.text._Z16kernelFuncDoublePd:
[----:B------:R-:W-:Y:S08]  /*0000*/  LDC R1, c[0x0][0x37c] ;  /* 0x0000df00ff017b82 */ /* 0x000ff00000000800 */
[----:B------:R-:W0:Y:S01]  /*0010*/  LDC.64 R4, c[0x0][0x380] ;  /* 0x0000e000ff047b82 */ /* 0x000e220000000a00 */
[----:B------:R-:W0:Y:S02]  /*0020*/  LDCU.64 UR4, c[0x0][0x358] ;  /* 0x00006b00ff0477ac */ /* 0x000e240008000a00 */
[----:B0-----:R-:W5:Y:S01]  /*0030*/  LDG.E.64 R4, desc[UR4][R4.64] ;  /* 0x0000000404047981 */ /* 0x001f62000c1e1b00 */
[----:B------:R-:W-:-:S07]  /*0040*/  MOV R0, 0x60 ;  /* 0x0000006000007802 */ /* 0x000fce0000000f00 */
[----:B-----5:R-:W-:Y:S05]  /*0050*/  CALL.REL.NOINC `($__internal_6_$__cuda_sm20_rcp_rz_f64) ;  /* 0x0000001000007944 */ /* 0x020fea0003c00000 */
[----:B------:R-:W-:Y:S01]  /*0060*/  IMAD.MOV.U32 R2, RZ, RZ, R6 ;  /* 0x000000ffff027224 */ /* 0x000fe200078e0006 */
[----:B------:R-:W-:Y:S01]  /*0070*/  MOV R0, 0xa0 ;  /* 0x000000a000007802 */ /* 0x000fe20000000f00 */
[----:B------:R-:W-:-:S07]  /*0080*/  IMAD.MOV.U32 R3, RZ, RZ, R7 ;  /* 0x000000ffff037224 */ /* 0x000fce00078e0007 */
[----:B------:R-:W-:Y:S05]  /*0090*/  CALL.REL.NOINC `($__internal_2_$__cuda_sm20_dsqrt_rd_f64) ;  /* 0x0000000000a87944 */ /* 0x000fea0003c00000 */
[----:B------:R-:W0:Y:S01]  /*00a0*/  MUFU.RSQ64H R9, R3 ;  /* 0x0000000300097308 */ /* 0x000e220000001c00 */
[----:B------:R-:W-:Y:S01]  /*00b0*/  VIADD R8, R3, 0xfcb00000 ;  /* 0xfcb0000003087836 */ /* 0x000fe20000000000 */
[----:B------:R-:W-:Y:S01]  /*00c0*/  MOV R10, 0x0 ;  /* 0x00000000000a7802 */ /* 0x000fe20000000f00 */
[----:B------:R-:W-:-:S03]  /*00d0*/  IMAD.MOV.U32 R11, RZ, RZ, 0x3fd80000 ;  /* 0x3fd80000ff0b7424 */ /* 0x000fc600078e00ff */
[----:B------:R-:W-:Y:S01]  /*00e0*/  ISETP.GE.U32.AND P0, PT, R8, 0x7ca00000, PT ;  /* 0x7ca000000800780c */ /* 0x000fe20003f06070 */
[----:B0-----:R-:W-:-:S08]  /*00f0*/  DMUL R6, R8, R8 ;  /* 0x0000000808067228 */ /* 0x001fd00000000000 */
[----:B------:R-:W-:-:S08]  /*0100*/  DFMA R6, R2, -R6, 1 ;  /* 0x3ff000000206742b */ /* 0x000fd00000000806 */
[----:B------:R-:W-:Y:S02]  /*0110*/  DFMA R10, R6, R10, 0.5 ;  /* 0x3fe00000060a742b */ /* 0x000fe4000000000a */
[----:B------:R-:W-:-:S08]  /*0120*/  DMUL R6, R8, R6 ;  /* 0x0000000608067228 */ /* 0x000fd00000000000 */
[----:B------:R-:W-:-:S08]  /*0130*/  DFMA R12, R10, R6, R8 ;  /* 0x000000060a0c722b */ /* 0x000fd00000000008 */
[----:B------:R-:W-:Y:S02]  /*0140*/  DMUL R14, R2, R12 ;  /* 0x0000000c020e7228 */ /* 0x000fe40000000000 */
[----:B------:R-:W-:Y:S02]  /*0150*/  VIADD R11, R13, 0xfff00000 ;  /* 0xfff000000d0b7836 */ /* 0x000fe40000000000 */
[----:B------:R-:W-:-:S04]  /*0160*/  IMAD.MOV.U32 R10, RZ, RZ, R12 ;  /* 0x000000ffff0a7224 */ /* 0x000fc800078e000c */
[----:B------:R-:W-:-:S08]  /*0170*/  DFMA R16, R14, -R14, R2 ;  /* 0x8000000e0e10722b */ /* 0x000fd00000000002 */
[----:B------:R-:W-:Y:S01]  /*0180*/  DFMA R6, R16, R10, R14 ;  /* 0x0000000a1006722b */ /* 0x000fe2000000000e */
[----:B------:R-:W-:Y:S10]  /*0190*/  @!P0 BRA `(.L_x_10) ;  /* 0x0000000000088947 */ /* 0x000ff40003800000 */
[----:B------:R-:W-:-:S07]  /*01a0*/  MOV R0, 0x1c0 ;  /* 0x000001c000007802 */ /* 0x000fce0000000f00 */
[----:B------:R-:W-:Y:S05]  /*01b0*/  CALL.REL.NOINC `($__internal_3_$__cuda_sm20_dsqrt_rn_f64_mediumpath_v1) ;  /* 0x0000000400447944 */ /* 0x000fea0003c00000 */
.L_x_10:
[----:B------:R-:W-:-:S07]  /*01c0*/  MOV R0, 0x1e0 ;  /* 0x000001e000007802 */ /* 0x000fce0000000f00 */
[----:B------:R-:W-:Y:S05]  /*01d0*/  CALL.REL.NOINC `($__internal_4_$__cuda_sm20_dsqrt_ru_f64) ;  /* 0x0000000400f07944 */ /* 0x000fea0003c00000 */
[----:B------:R-:W-:Y:S01]  /*01e0*/  MOV R2, R4 ;  /* 0x0000000400027202 */ /* 0x000fe20000000f00 */
[----:B------:R-:W-:Y:S01]  /*01f0*/  IMAD.MOV.U32 R3, RZ, RZ, R5 ;  /* 0x000000ffff037224 */ /* 0x000fe200078e0005 */
[----:B------:R-:W-:-:S07]  /*0200*/  MOV R0, 0x220 ;  /* 0x0000022000007802 */ /* 0x000fce0000000f00 */
[----:B------:R-:W-:Y:S05]  /*0210*/  CALL.REL.NOINC `($__internal_5_$__cuda_sm20_dsqrt_rz_f64) ;  /* 0x0000000800b87944 */ /* 0x000fea0003c00000 */
[----:B------:R-:W-:Y:S01]  /*0220*/  IMAD.MOV.U32 R4, RZ, RZ, R6 ;  /* 0x000000ffff047224 */ /* 0x000fe200078e0006 */
[----:B------:R-:W0:Y:S01]  /*0230*/  LDC.64 R10, c[0x0][0x380] ;  /* 0x0000e000ff0a7b82 */ /* 0x000e220000000a00 */
[----:B------:R-:W-:Y:S01]  /*0240*/  IMAD.MOV.U32 R5, RZ, RZ, R7 ;  /* 0x000000ffff057224 */ /* 0x000fe200078e0007 */
[----:B------:R-:W-:Y:S01]  /*0250*/  MOV R0, R2 ;  /* 0x0000000200007202 */ /* 0x000fe20000000f00 */
[----:B------:R-:W-:Y:S01]  /*0260*/  IMAD.MOV.U32 R8, RZ, RZ, 0x0 ;  /* 0x00000000ff087424 */ /* 0x000fe200078e00ff */
[----:B------:R-:W-:Y:S01]  /*0270*/  MOV R9, 0x7ff80000 ;  /* 0x7ff8000000097802 */ /* 0x000fe20000000f00 */
[----:B------:R-:W-:Y:S01]  /*0280*/  IMAD.MOV.U32 R12, RZ, RZ, R5 ;  /* 0x000000ffff0c7224 */ /* 0x000fe200078e0005 */
[----:B------:R-:W1:Y:S01]  /*0290*/  FRND.F64.FLOOR R6, R4 ;  /* 0x0000000400067313 */ /* 0x000e620000305800 */
[----:B------:R-:W-:-:S06]  /*02a0*/  DSETP.MIN.AND P0, P1, R2, R4, PT ;  /* 0x000000040200722a */ /* 0x000fcc0003900000 */
[----:B------:R-:W-:Y:S01]  /*02b0*/  FSEL R13, R3, R12, P0 ;  /* 0x0000000c030d7208 */ /* 0x000fe20000000000 */
[----:B------:R-:W-:-:S05]  /*02c0*/  IMAD.MOV.U32 R3, RZ, RZ, R4 ;  /* 0x000000ffff037224 */ /* 0x000fca00078e0004 */
[----:B------:R-:W-:Y:S02]  /*02d0*/  SEL R2, R0, R3, P0 ;  /* 0x0000000300027207 */ /* 0x000fe40000000000 */
[----:B------:R-:W-:Y:S01]  /*02e0*/  @P1 LOP3.LUT R13, R12, 0x80000, RZ, 0xfc, !PT ;  /* 0x000800000c0d1812 */ /* 0x000fe200078efcff */
[----:B0-----:R-:W-:Y:S04]  /*02f0*/  STG.E.64 desc[UR4][R10.64+0x10], R8 ;  /* 0x000010080a007986 */ /* 0x001fe8000c101b04 */
[----:B------:R-:W-:Y:S01]  /*0300*/  IMAD.MOV.U32 R3, RZ, RZ, R13 ;  /* 0x000000ffff037224 */ /* 0x000fe200078e000d */
[----:B-1----:R-:W-:Y:S04]  /*0310*/  STG.E.64 desc[UR4][R10.64+0x8], R6 ;  /* 0x000008060a007986 */ /* 0x002fe8000c101b04 */
[----:B------:R-:W-:Y:S01]  /*0320*/  STG.E.64 desc[UR4][R10.64], R2 ;  /* 0x000000020a007986 */ /* 0x000fe2000c101b04 */
[----:B------:R-:W-:Y:S05]  /*0330*/  EXIT ;  /* 0x000000000000794d */ /* 0x000fea0003800000 */
        .weak           $__internal_2_$__cuda_sm20_dsqrt_rd_f64
        .type           $__internal_2_$__cuda_sm20_dsqrt_rd_f64,@function
        .size           $__internal_2_$__cuda_sm20_dsqrt_rd_f64,($__internal_3_$__cuda_sm20_dsqrt_rn_f64_mediumpath_v1 - $__internal_2_$__cuda_sm20_dsqrt_rd_f64)
$__internal_2_$__cuda_sm20_dsqrt_rd_f64:
[----:B------:R-:W-:Y:S01]  /*0340*/  IMAD.SHL.U32 R6, R5, 0x2, RZ ;  /* 0x0000000205067824 */ /* 0x000fe200078e00ff */
[----:B------:R-:W-:Y:S01]  /*0350*/  MOV R15, R4 ;  /* 0x00000004000f7202 */ /* 0x000fe20000000f00 */
[----:B------:R-:W-:-:S03]  /*0360*/  IMAD.MOV.U32 R9, RZ, RZ, R5 ;  /* 0x000000ffff097224 */ /* 0x000fc600078e0005 */
[----:B------:R-:W-:Y:S02]  /*0370*/  LEA.HI R8, R6, 0xffffffff, RZ, 0xb ;  /* 0xffffffff06087811 */ /* 0x000fe400078f58ff */
[----:B------:R-:W-:Y:S02]  /*0380*/  SHF.R.U32.HI R6, RZ, 0x1f, R5 ;  /* 0x0000001fff067819 */ /* 0x000fe40000011605 */
[----:B------:R-:W-:-:S04]  /*0390*/  ISETP.GT.U32.AND P0, PT, R8, 0x7fd, PT ;  /* 0x000007fd0800780c */ /* 0x000fc80003f04070 */
[----:B------:R-:W-:-:S13]  /*03a0*/  ISETP.NE.OR P0, PT, R6, RZ, P0 ;  /* 0x000000ff0600720c */ /* 0x000fda0000705670 */
[----:B------:R-:W-:Y:S05]  /*03b0*/  @!P0 BRA `(.L_x_11) ;  /* 0x0000000000488947 */ /* 0x000fea0003800000 */
[----:B------:R-:W-:-:S14]  /*03c0*/  DSETP.GEU.AND P0, PT, R4, RZ, PT ;  /* 0x000000ff0400722a */ /* 0x000fdc0003f0e000 */
[----:B------:R-:W-:Y:S02]  /*03d0*/  @!P0 IMAD.MOV.U32 R6, RZ, RZ, 0x0 ;  /* 0x00000000ff068424 */ /* 0x000fe400078e00ff */
[----:B------:R-:W-:Y:S01]  /*03e0*/  @!P0 IMAD.MOV.U32 R7, RZ, RZ, -0x80000 ;  /* 0xfff80000ff078424 */ /* 0x000fe200078e00ff */
[----:B------:R-:W-:Y:S06]  /*03f0*/  @!P0 BRA `(.L_x_12) ;  /* 0x0000000000a08947 */ /* 0x000fec0003800000 */
[----:B------:R-:W-:-:S06]  /*0400*/  DSETP.NEU.AND P0, PT, |R4|, +INF , PT ;  /* 0x7ff000000400742a */ /* 0x000fcc0003f0d200 */
[----:B------:R-:W-:-:S14]  /*0410*/  DSETP.NEU.AND P0, PT, R4, RZ, P0 ;  /* 0x000000ff0400722a */ /* 0x000fdc000070d000 */
[----:B------:R-:W-:Y:S01]  /*0420*/  @!P0 IMAD.MOV.U32 R6, RZ, RZ, R4 ;  /* 0x000000ffff068224 */ /* 0x000fe200078e0004 */
[----:B------:R-:W-:Y:S01]  /*0430*/  @!P0 MOV R7, R5 ;  /* 0x0000000500078202 */ /* 0x000fe20000000f00 */
[----:B------:R-:W-:Y:S06]  /*0440*/  @!P0 BRA `(.L_x_12) ;  /* 0x00000000008c8947 */ /* 0x000fec0003800000 */
[----:B------:R-:W-:-:S14]  /*0450*/  DSETP.GTU.AND P0, PT, |R4|, +INF , PT ;  /* 0x7ff000000400742a */ /* 0x000fdc0003f0c200 */
[----:B------:R-:W-:Y:S01]  /*0460*/  @P0 LOP3.LUT R7, R5, 0x80000, RZ, 0xfc, !PT ;  /* 0x0008000005070812 */ /* 0x000fe200078efcff */
[----:B------:R-:W-:Y:S01]  /*0470*/  @P0 IMAD.MOV.U32 R6, RZ, RZ, R15 ;  /* 0x000000ffff060224 */ /* 0x000fe200078e000f */
[----:B------:R-:W-:Y:S06]  /*0480*/  @P0 BRA `(.L_x_12) ;  /* 0x00000000007c0947 */ /* 0x000fec0003800000 */
[----:B------:R-:W-:Y:S01]  /*0490*/  DMUL R4, R4, 1.80143985094819840000e+16 ;  /* 0x4350000004047828 */ /* 0x000fe20000000000 */
[----:B------:R-:W-:-:S09]  /*04a0*/  IMAD.MOV.U32 R6, RZ, RZ, 0x36 ;  /* 0x00000036ff067424 */ /* 0x000fd200078e00ff */
[----:B------:R-:W-:Y:S01]  /*04b0*/  IMAD.MOV.U32 R9, RZ, RZ, R5 ;  /* 0x000000ffff097224 */ /* 0x000fe200078e0005 */
[----:B------:R-:W-:Y:S01]  /*04c0*/  MOV R15, R4 ;  /* 0x00000004000f7202 */ /* 0x000fe20000000f00 */
[----:B------:R-:W-:Y:S06]  /*04d0*/  BRA `(.L_x_13) ;  /* 0x0000000000047947 */ /* 0x000fec0003800000 */
.L_x_11:
[----:B------:R-:W-:-:S07]  /*04e0*/  IMAD.MOV.U32 R6, RZ, RZ, RZ ;  /* 0x000000ffff067224 */ /* 0x000fce00078e00ff */
.L_x_13:
[----:B------:R-:W-:Y:S01]  /*04f0*/  LOP3.LUT R7, R8, 0xfffffffe, RZ, 0xc0, !PT ;  /* 0xfffffffe08077812 */ /* 0x000fe200078ec0ff */
[----:B------:R-:W-:-:S04]  /*0500*/  IMAD.MOV.U32 R8, RZ, RZ, R15 ;  /* 0x000000ffff087224 */ /* 0x000fc800078e000f */
[C---:B------:R-:W-:Y:S01]  /*0510*/  VIADD R4, R7.reuse, 0xfffffc02 ;  /* 0xfffffc0207047836 */ /* 0x040fe20000000000 */
[----:B------:R-:W-:-:S03]  /*0520*/  IADD3 R7, PT, PT, R7, -0x3fe, -R6 ;  /* 0xfffffc0207077810 */ /* 0x000fc60007ffe806 */
[----:B------:R-:W-:Y:S02]  /*0530*/  IMAD R5, R4, -0x100000, R9 ;  /* 0xfff0000004057824 */ /* 0x000fe400078e0209 */
[----:B------:R-:W-:-:S03]  /*0540*/  IMAD.MOV.U32 R4, RZ, RZ, R15 ;  /* 0x000000ffff047224 */ /* 0x000fc600078e000f */
[----:B------:R-:W-:Y:S01]  /*0550*/  IADD3 R9, PT, PT, R5, -0x100000, RZ ;  /* 0xfff0000005097810 */ /* 0x000fe20007ffe0ff */
[----:B------:R-:W0:Y:S08]  /*0560*/  F2F.F32.F64 R18, R4 ;  /* 0x0000000400127310 */ /* 0x000e300000301000 */
[----:B0-----:R-:W0:Y:S08]  /*0570*/  MUFU.RSQ R18, R18 ;  /* 0x0000001200127308 */ /* 0x001e300000001400 */
[----:B0-----:R-:W0:Y:S02]  /*0580*/  F2F.F64.F32 R10, R18 ;  /* 0x00000012000a7310 */ /* 0x001e240000201800 */
[----:B0-----:R-:W-:-:S08]  /*0590*/  DMUL R12, R10, R10 ;  /* 0x0000000a0a0c7228 */ /* 0x001fd00000000000 */
[----:B------:R-:W-:-:S08]  /*05a0*/  DFMA R12, R8, -R12, 0.5 ;  /* 0x3fe00000080c742b */ /* 0x000fd0000000080c */
[----:B------:R-:W-:-:S08]  /*05b0*/  DFMA R12, R10, R12, R10 ;  /* 0x0000000c0a0c722b */ /* 0x000fd0000000000a */
[-C--:B------:R-:W-:Y:S02]  /*05c0*/  DMUL R10, R4, R12.reuse ;  /* 0x0000000c040a7228 */ /* 0x080fe40000000000 */
[----:B------:R-:W-:Y:S01]  /*05d0*/  DMUL R8, R8, R12 ;  /* 0x0000000c08087228 */ /* 0x000fe20000000000 */
[----:B------:R-:W-:Y:S02]  /*05e0*/  VIADD R17, R13, 0xfff00000 ;  /* 0xfff000000d117836 */ /* 0x000fe40000000000 */
[----:B------:R-:W-:-:S03]  /*05f0*/  IMAD.MOV.U32 R16, RZ, RZ, R12 ;  /* 0x000000ffff107224 */ /* 0x000fc600078e000c */
[----:B------:R-:W-:Y:S02]  /*0600*/  DFMA R14, -R10, R10, R4 ;  /* 0x0000000a0a0e722b */ /* 0x000fe40000000104 */
[----:B------:R-:W-:-:S06]  /*0610*/  DFMA R8, R12, -R8, 0.5 ;  /* 0x3fe000000c08742b */ /* 0x000fcc0000000808 */
[----:B------:R-:W-:Y:S02]  /*0620*/  DFMA R14, R14, R16, R10 ;  /* 0x000000100e0e722b */ /* 0x000fe4000000000a */
[----:B------:R-:W-:-:S06]  /*0630*/  DFMA R8, R16, R8, R16 ;  /* 0x000000081008722b */ /* 0x000fcc0000000010 */
[----:B------:R-:W-:-:S08]  /*0640*/  DFMA R4, -R14, R14, R4 ;  /* 0x0000000e0e04722b */ /* 0x000fd00000000104 */
[----:B------:R-:W-:-:S10]  /*0650*/  DFMA.RM R4, R4, R8, R14 ;  /* 0x000000080404722b */ /* 0x000fd4000000400e */
[----:B------:R-:W-:Y:S01]  /*0660*/  LEA R7, R7, R5, 0x13 ;  /* 0x0000000507077211 */ /* 0x000fe200078e98ff */
[----:B------:R-:W-:-:S07]  /*0670*/  IMAD.MOV.U32 R6, RZ, RZ, R4 ;  /* 0x000000ffff067224 */ /* 0x000fce00078e0004 */
.L_x_12:
[----:B------:R-:W-:Y:S01]  /*0680*/  IMAD.MOV.U32 R4, RZ, RZ, R6 ;  /* 0x000000ffff047224 */ /* 0x000fe200078e0006 */
[----:B------:R-:W-:Y:S01]  /*0690*/  MOV R6, R0 ;  /* 0x0000000000067202 */ /* 0x000fe20000000f00 */
[----:B------:R-:W-:Y:S02]  /*06a0*/  IMAD.MOV.U32 R5, RZ, RZ, R7 ;  /* 0x000000ffff057224 */ /* 0x000fe400078e0007 */
[----:B------:R-:W-:-:S04]  /*06b0*/  IMAD.MOV.U32 R7, RZ, RZ, 0x0 ;  /* 0x00000000ff077424 */ /* 0x000fc800078e00ff */
[----:B------:R-:W-:Y:S05]  /*06c0*/  RET.REL.NODEC R6 `(_Z16kernelFuncDoublePd) ;  /* 0xfffffff8064c7950 */ /* 0x000fea0003c3ffff */
        .weak           $__internal_3_$__cuda_sm20_dsqrt_rn_f64_mediumpath_v1
        .type           $__internal_3_$__cuda_sm20_dsqrt_rn_f64_mediumpath_v1,@function
        .size           $__internal_3_$__cuda_sm20_dsqrt_rn_f64_mediumpath_v1,($__internal_4_$__cuda_sm20_dsqrt_ru_f64 - $__internal_3_$__cuda_sm20_dsqrt_rn_f64_mediumpath_v1)
$__internal_3_$__cuda_sm20_dsqrt_rn_f64_mediumpath_v1:
[----:B------:R-:W-:Y:S01]  /*06d0*/  ISETP.GE.U32.AND P0, PT, R8, -0x3400000, PT ;  /* 0xfcc000000800780c */ /* 0x000fe20003f06070 */
[----:B------:R-:W-:Y:S01]  /*06e0*/  IMAD.MOV.U32 R6, RZ, RZ, R2 ;  /* 0x000000ffff067224 */ /* 0x000fe200078e0002 */
[----:B------:R-:W-:Y:S01]  /*06f0*/  MOV R7, R3 ;  /* 0x0000000300077202 */ /* 0x000fe20000000f00 */
[----:B------:R-:W-:Y:S02]  /*0700*/  IMAD.MOV.U32 R10, RZ, RZ, R12 ;  /* 0x000000ffff0a7224 */ /* 0x000fe400078e000c */
[----:B------:R-:W-:Y:S02]  /*0710*/  IMAD.MOV.U32 R2, RZ, RZ, R16 ;  /* 0x000000ffff027224 */ /* 0x000fe400078e0010 */
[----:B------:R-:W-:-:S06]  /*0720*/  IMAD.MOV.U32 R3, RZ, RZ, R17 ;  /* 0x000000ffff037224 */ /* 0x000fcc00078e0011 */
[----:B------:R-:W-:Y:S05]  /*0730*/  @!P0 BRA `(.L_x_14) ;  /* 0x0000000000208947 */ /* 0x000fea0003800000 */
[----:B------:R-:W-:-:S10]  /*0740*/  DFMA.RM R2, R2, R10, R14 ;  /* 0x0000000a0202722b */ /* 0x000fd4000000400e */
[----:B------:R-:W-:-:S04]  /*0750*/  IADD3 R8, P0, PT, R2, 0x1, RZ ;  /* 0x0000000102087810 */ /* 0x000fc80007f1e0ff */
[----:B------:R-:W-:-:S06]  /*0760*/  IADD3.X R9, PT, PT, RZ, R3, RZ, P0, !PT ;  /* 0x00000003ff097210 */ /* 0x000fcc00007fe4ff */
[----:B------:R-:W-:-:S08]  /*0770*/  DFMA.RP R6, -R2, R8, R6 ;  /* 0x000000080206722b */ /* 0x000fd00000008106 */
[----:B------:R-:W-:-:S06]  /*0780*/  DSETP.GT.AND P0, PT, R6, RZ, PT ;  /* 0x000000ff0600722a */ /* 0x000fcc0003f04000 */
[----:B------:R-:W-:Y:S02]  /*0790*/  FSEL R2, R8, R2, P0 ;  /* 0x0000000208027208 */ /* 0x000fe40000000000 */
[----:B------:R-:W-:Y:S01]  /*07a0*/  FSEL R3, R9, R3, P0 ;  /* 0x0000000309037208 */ /* 0x000fe20000000000 */
[----:B------:R-:W-:Y:S06]  /*07b0*/  BRA `(.L_x_15) ;  /* 0x0000000000647947 */ /* 0x000fec0003800000 */
.L_x_14:
[----:B------:R-:W-:-:S14]  /*07c0*/  DSETP.NE.AND P0, PT, R6, RZ, PT ;  /* 0x000000ff0600722a */ /* 0x000fdc0003f05000 */
[----:B------:R-:W-:Y:S05]  /*07d0*/  @!P0 BRA `(.L_x_16) ;  /* 0x0000000000588947 */ /* 0x000fea0003800000 */
[----:B------:R-:W-:-:S13]  /*07e0*/  ISETP.GE.AND P0, PT, R7, RZ, PT ;  /* 0x000000ff0700720c */ /* 0x000fda0003f06270 */
[----:B------:R-:W-:Y:S02]  /*07f0*/  @!P0 IMAD.MOV.U32 R2, RZ, RZ, 0x0 ;  /* 0x00000000ff028424 */ /* 0x000fe400078e00ff */
[----:B------:R-:W-:Y:S01]  /*0800*/  @!P0 IMAD.MOV.U32 R3, RZ, RZ, -0x80000 ;  /* 0xfff80000ff038424 */ /* 0x000fe200078e00ff */
[----:B------:R-:W-:Y:S06]  /*0810*/  @!P0 BRA `(.L_x_15) ;  /* 0x00000000004c8947 */ /* 0x000fec0003800000 */
[----:B------:R-:W-:-:S13]  /*0820*/  ISETP.GT.AND P0, PT, R7, 0x7fefffff, PT ;  /* 0x7fefffff0700780c */ /* 0x000fda0003f04270 */
[----:B------:R-:W-:Y:S05]  /*0830*/  @P0 BRA `(.L_x_16) ;  /* 0x0000000000400947 */ /* 0x000fea0003800000 */
[----:B------:R-:W-:Y:S01]  /*0840*/  DMUL R2, R6, 8.11296384146066816958e+31 ;  /* 0x4690000006027828 */ /* 0x000fe20000000000 */
[----:B------:R-:W-:Y:S01]  /*0850*/  IMAD.MOV.U32 R10, RZ, RZ, 0x0 ;  /* 0x00000000ff0a7424 */ /* 0x000fe200078e00ff */
[----:B------:R-:W-:Y:S01]  /*0860*/  MOV R6, RZ ;  /* 0x000000ff00067202 */ /* 0x000fe20000000f00 */
[----:B------:R-:W-:-:S03]  /*0870*/  IMAD.MOV.U32 R11, RZ, RZ, 0x3fd80000 ;  /* 0x3fd80000ff0b7424 */ /* 0x000fc600078e00ff */
[----:B------:R-:W0:Y:S02]  /*0880*/  MUFU.RSQ64H R7, R3 ;  /* 0x0000000300077308 */ /* 0x000e240000001c00 */
[----:B0-----:R-:W-:-:S08]  /*0890*/  DMUL R8, R6, R6 ;  /* 0x0000000606087228 */ /* 0x001fd00000000000 */
[----:B------:R-:W-:-:S08]  /*08a0*/  DFMA R8, R2, -R8, 1 ;  /* 0x3ff000000208742b */ /* 0x000fd00000000808 */
[----:B------:R-:W-:Y:S02]  /*08b0*/  DFMA R10, R8, R10, 0.5 ;  /* 0x3fe00000080a742b */ /* 0x000fe4000000000a */
[----:B------:R-:W-:-:S08]  /*08c0*/  DMUL R8, R6, R8 ;  /* 0x0000000806087228 */ /* 0x000fd00000000000 */
[----:B------:R-:W-:-:S08]  /*08d0*/  DFMA R8, R10, R8, R6 ;  /* 0x000000080a08722b */ /* 0x000fd00000000006 */
[----:B------:R-:W-:Y:S02]  /*08e0*/  DMUL R6, R2, R8 ;  /* 0x0000000802067228 */ /* 0x000fe40000000000 */
[----:B------:R-:W-:-:S06]  /*08f0*/  IADD3 R9, PT, PT, R9, -0x100000, RZ ;  /* 0xfff0000009097810 */ /* 0x000fcc0007ffe0ff */
[----:B------:R-:W-:-:S08]  /*0900*/  DFMA R10, R6, -R6, R2 ;  /* 0x80000006060a722b */ /* 0x000fd00000000002 */
[----:B------:R-:W-:-:S10]  /*0910*/  DFMA R2, R8, R10, R6 ;  /* 0x0000000a0802722b */ /* 0x000fd40000000006 */
[----:B------:R-:W-:Y:S01]  /*0920*/  VIADD R3, R3, 0xfcb00000 ;  /* 0xfcb0000003037836 */ /* 0x000fe20000000000 */
[----:B------:R-:W-:Y:S06]  /*0930*/  BRA `(.L_x_15) ;  /* 0x0000000000047947 */ /* 0x000fec0003800000 */
.L_x_16:
[----:B------:R-:W-:-:S11]  /*0940*/  DADD R2, R6, R6 ;  /* 0x0000000006027229 */ /* 0x000fd60000000006 */
.L_x_15:
[----:B------:R-:W-:Y:S01]  /*0950*/  IMAD.MOV.U32 R6, RZ, RZ, R2 ;  /* 0x000000ffff067224 */ /* 0x000fe200078e0002 */
[----:B------:R-:W-:Y:S01]  /*0960*/  MOV R7, R3 ;  /* 0x0000000300077202 */ /* 0x000fe20000000f00 */
[----:B------:R-:W-:Y:S02]  /*0970*/  IMAD.MOV.U32 R2, RZ, RZ, R0 ;  /* 0x000000ffff027224 */ /* 0x000fe400078e0000 */
[----:B------:R-:W-:-:S04]  /*0980*/  IMAD.MOV.U32 R3, RZ, RZ, 0x0 ;  /* 0x00000000ff037424 */ /* 0x000fc800078e00ff */
[----:B------:R-:W-:Y:S05]  /*0990*/  RET.REL.NODEC R2 `(_Z16kernelFuncDoublePd) ;  /* 0xfffffff402987950 */ /* 0x000fea0003c3ffff */
        .weak           $__internal_4_$__cuda_sm20_dsqrt_ru_f64
        .type           $__internal_4_$__cuda_sm20_dsqrt_ru_f64,@function
        .size           $__internal_4_$__cuda_sm20_dsqrt_ru_f64,($__internal_5_$__cuda_sm20_dsqrt_rz_f64 - $__internal_4_$__cuda_sm20_dsqrt_ru_f64)
$__internal_4_$__cuda_sm20_dsqrt_ru_f64:
[----:B------:R-:W-:Y:S01]  /*09a0*/  SHF.L.U32 R2, R5, 0x1, RZ ;  /* 0x0000000105027819 */ /* 0x000fe200000006ff */
[--C-:B------:R-:W-:Y:S02]  /*09b0*/  IMAD.MOV.U32 R3, RZ, RZ, R5.reuse ;  /* 0x000000ffff037224 */ /* 0x100fe400078e0005 */
[----:B------:R-:W-:Y:S01]  /*09c0*/  IMAD.MOV.U32 R8, RZ, RZ, R4 ;  /* 0x000000ffff087224 */ /* 0x000fe200078e0004 */
[----:B------:R-:W-:Y:S02]  /*09d0*/  LEA.HI R9, R2, 0xffffffff, RZ, 0xb ;  /* 0xffffffff02097811 */ /* 0x000fe400078f58ff */
[----:B------:R-:W-:Y:S02]  /*09e0*/  SHF.R.U32.HI R2, RZ, 0x1f, R5 ;  /* 0x0000001fff027819 */ /* 0x000fe40000011605 */
[----:B------:R-:W-:-:S04]  /*09f0*/  ISETP.GT.U32.AND P0, PT, R9, 0x7fd, PT ;  /* 0x000007fd0900780c */ /* 0x000fc80003f04070 */
[----:B------:R-:W-:-:S13]  /*0a00*/  ISETP.NE.OR P0, PT, R2, RZ, P0 ;  /* 0x000000ff0200720c */ /* 0x000fda0000705670 */
[----:B------:R-:W-:Y:S05]  /*0a10*/  @!P0 BRA `(.L_x_17) ;  /* 0x0000000000448947 */ /* 0x000fea0003800000 */
[----:B------:R-:W-:-:S14]  /*0a20*/  DSETP.GEU.AND P0, PT, R4, RZ, PT ;  /* 0x000000ff0400722a */ /* 0x000fdc0003f0e000 */
[----:B------:R-:W-:Y:S01]  /*0a30*/  @!P0 MOV R2, 0x0 ;  /* 0x0000000000028802 */ /* 0x000fe20000000f00 */
        /* <DEDUP_REMOVED lines=13> */
[----:B------:R-:W-:Y:S01]  /*0b10*/  MOV R8, R2 ;  /* 0x0000000200087202 */ /* 0x000fe20000000f00 */
[----:B------:R-:W-:Y:S06]  /*0b20*/  BRA `(.L_x_19) ;  /* 0x0000000000047947 */ /* 0x000fec0003800000 */
.L_x_17:
[----:B------:R-:W-:-:S07]  /*0b30*/  IMAD.MOV.U32 R4, RZ, RZ, RZ ;  /* 0x000000ffff047224 */ /* 0x000fce00078e00ff */
.L_x_19:
[----:B------:R-:W-:-:S05]  /*0b40*/  LOP3.LUT R5, R9, 0xfffffffe, RZ, 0xc0, !PT ;  /* 0xfffffffe09057812 */ /* 0x000fca00078ec0ff */
[C---:B------:R-:W-:Y:S01]  /*0b50*/  VIADD R2, R5.reuse, 0xfffffc02 ;  /* 0xfffffc0205027836 */ /* 0x040fe20000000000 */
[----:B------:R-:W-:-:S03]  /*0b60*/  IADD3 R5, PT, PT, R5, -0x3fe, -R4 ;  /* 0xfffffc0205057810 */ /* 0x000fc60007ffe804 */
[----:B------:R-:W-:Y:S01]  /*0b70*/  IMAD R3, R2, -0x100000, R3 ;  /* 0xfff0000002037824 */ /* 0x000fe200078e0203 */
[----:B------:R-:W-:-:S03]  /*0b80*/  MOV R2, R8 ;  /* 0x0000000800027202 */ /* 0x000fc60000000f00 */
[----:B------:R-:W-:Y:S01]  /*0b90*/  VIADD R9, R3, 0xfff00000 ;  /* 0xfff0000003097836 */ /* 0x000fe20000000000 */
        /* <DEDUP_REMOVED lines=8> */
[----:B------:R-:W-:Y:S01]  /*0c20*/  VIADD R17, R13, 0xfff00000 ;  /* 0xfff000000d117836 */ /* 0x000fe20000000000 */
[----:B------:R-:W-:-:S04]  /*0c30*/  MOV R16, R12 ;  /* 0x0000000c00107202 */ /* 0x000fc80000000f00 */
[----:B------:R-:W-:Y:S02]  /*0c40*/  DFMA R14, -R10, R10, R2 ;  /* 0x0000000a0a0e722b */ /* 0x000fe40000000102 */
[----:B------:R-:W-:-:S06]  /*0c50*/  DFMA R8, R12, -R8, 0.5 ;  /* 0x3fe000000c08742b */ /* 0x000fcc0000000808 */
[----:B------:R-:W-:Y:S02]  /*0c60*/  DFMA R14, R14, R16, R10 ;  /* 0x000000100e0e722b */ /* 0x000fe4000000000a */
[----:B------:R-:W-:-:S06]  /*0c70*/  DFMA R8, R16, R8, R16 ;  /* 0x000000081008722b */ /* 0x000fcc0000000010 */
[----:B------:R-:W-:-:S08]  /*0c80*/  DFMA R2, -R14, R14, R2 ;  /* 0x0000000e0e02722b */ /* 0x000fd00000000102 */
[----:B------:R-:W-:-:S10]  /*0c90*/  DFMA.RP R2, R2, R8, R14 ;  /* 0x000000080202722b */ /* 0x000fd4000000800e */
[----:B------:R-:W-:-:S07]  /*0ca0*/  IMAD R3, R5, 0x80000, R3 ;  /* 0x0008000005037824 */ /* 0x000fce00078e0203 */
.L_x_18:
[----:B------:R-:W-:Y:S01]  /*0cb0*/  IMAD.MOV.U32 R4, RZ, RZ, R2 ;  /* 0x000000ffff047224 */ /* 0x000fe200078e0002 */
[----:B------:R-:W-:Y:S01]  /*0cc0*/  MOV R5, R3 ;  /* 0x0000000300057202 */ /* 0x000fe20000000f00 */
[----:B------:R-:W-:Y:S02]  /*0cd0*/  IMAD.MOV.U32 R2, RZ, RZ, R0 ;  /* 0x000000ffff027224 */ /* 0x000fe400078e0000 */
[----:B------:R-:W-:-:S04]  /*0ce0*/  IMAD.MOV.U32 R3, RZ, RZ, 0x0 ;  /* 0x00000000ff037424 */ /* 0x000fc800078e00ff */
[----:B------:R-:W-:Y:S05]  /*0cf0*/  RET.REL.NODEC R2 `(_Z16kernelFuncDoublePd) ;  /* 0xfffffff002c07950 */ /* 0x000fea0003c3ffff */
        .weak           $__internal_5_$__cuda_sm20_dsqrt_rz_f64
        .type           $__internal_5_$__cuda_sm20_dsqrt_rz_f64,@function
        .size           $__internal_5_$__cuda_sm20_dsqrt_rz_f64,($__internal_6_$__cuda_sm20_rcp_rz_f64 - $__internal_5_$__cuda_sm20_dsqrt_rz_f64)
$__internal_5_$__cuda_sm20_dsqrt_rz_f64:
        /* <DEDUP_REMOVED lines=25> */
.L_x_20:
[----:B------:R-:W-:-:S07]  /*0e90*/  IMAD.MOV.U32 R6, RZ, RZ, RZ ;  /* 0x000000ffff067224 */ /* 0x000fce00078e00ff */
.L_x_22:
        /* <DEDUP_REMOVED lines=21> */
[----:B------:R-:W-:-:S10]  /*0ff0*/  DFMA.RZ R4, R4, R8, R14 ;  /* 0x000000080404722b */ /* 0x000fd4000000c00e */
[----:B------:R-:W-:-:S07]  /*1000*/  IMAD R5, R7, 0x80000, R5 ;  /* 0x0008000007057824 */ /* 0x000fce00078e0205 */
.L_x_21:
[----:B------:R-:W-:Y:S01]  /*1010*/  IMAD.MOV.U32 R6, RZ, RZ, R4 ;  /* 0x000000ffff067224 */ /* 0x000fe200078e0004 */
[----:B------:R-:W-:Y:S01]  /*1020*/  MOV R7, R5 ;  /* 0x0000000500077202 */ /* 0x000fe20000000f00 */
[----:B------:R-:W-:Y:S02]  /*1030*/  IMAD.MOV.U32 R4, RZ, RZ, R0 ;  /* 0x000000ffff047224 */ /* 0x000fe400078e0000 */
[----:B------:R-:W-:-:S04]  /*1040*/  IMAD.MOV.U32 R5, RZ, RZ, 0x0 ;  /* 0x00000000ff057424 */ /* 0x000fc800078e00ff */
[----:B------:R-:W-:Y:S05]  /*1050*/  RET.REL.NODEC R4 `(_Z16kernelFuncDoublePd) ;  /* 0xffffffec04e87950 */ /* 0x000fea0003c3ffff */
        .weak           $__internal_6_$__cuda_sm20_rcp_rz_f64
        .type           $__internal_6_$__cuda_sm20_rcp_rz_f64,@function
        .size           $__internal_6_$__cuda_sm20_rcp_rz_f64,(.L_x_36 - $__internal_6_$__cuda_sm20_rcp_rz_f64)
$__internal_6_$__cuda_sm20_rcp_rz_f64:
[----:B------:R-:W-:Y:S01]  /*1060*/  SHF.L.U32 R2, R5, 0x1, RZ ;  /* 0x0000000105027819 */ /* 0x000fe200000006ff */
[----:B------:R-:W-:Y:S01]  /*1070*/  IMAD.MOV.U32 R11, RZ, RZ, R4 ;  /* 0x000000ffff0b7224 */ /* 0x000fe200078e0004 */
[----:B------:R-:W-:Y:S02]  /*1080*/  MOV R8, R5 ;  /* 0x0000000500087202 */ /* 0x000fe40000000f00 */
[----:B------:R-:W-:-:S05]  /*1090*/  SHF.R.U32.HI R2, RZ, 0x15, R2 ;  /* 0x00000015ff027819 */ /* 0x000fca0000011602 */
[----:B------:R-:W-:-:S05]  /*10a0*/  VIADD R3, R2, 0xffffffff ;  /* 0xffffffff02037836 */ /* 0x000fca0000000000 */
[----:B------:R-:W-:-:S13]  /*10b0*/  ISETP.GT.U32.AND P0, PT, R3, 0x7fd, PT ;  /* 0x000007fd0300780c */ /* 0x000fda0003f04070 */
[----:B------:R-:W-:Y:S05]  /*10c0*/  @!P0 BRA `(.L_x_23) ;  /* 0x0000000000508947 */ /* 0x000fea0003800000 */
[----:B------:R-:W-:-:S14]  /*10d0*/  DSETP.GTU.AND P0, PT, |R4|, +INF , PT ;  /* 0x7ff000000400742a */ /* 0x000fdc0003f0c200 */
[----:B------:R-:W-:Y:S01]  /*10e0*/  @P0 LOP3.LUT R7, R5, 0x80000, RZ, 0xfc, !PT ;  /* 0x0008000005070812 */ /* 0x000fe200078efcff */
[----:B------:R-:W-:Y:S01]  /*10f0*/  @P0 IMAD.MOV.U32 R6, RZ, RZ, R11 ;  /* 0x000000ffff060224 */ /* 0x000fe200078e000b */
[----:B------:R-:W-:Y:S06]  /*1100*/  @P0 BRA `(.L_x_24) ;  /* 0x0000000000dc0947 */ /* 0x000fec0003800000 */
[----:B------:R-:W-:-:S14]  /*1110*/  DSETP.NEU.AND P0, PT, |R4|, +INF , PT ;  /* 0x7ff000000400742a */ /* 0x000fdc0003f0d200 */
[----:B------:R-:W-:Y:S01]  /*1120*/  @!P0 LOP3.LUT R7, R5, 0x80000000, RZ, 0xc0, !PT ;  /* 0x8000000005078812 */ /* 0x000fe200078ec0ff */
[----:B------:R-:W-:Y:S01]  /*1130*/  @!P0 IMAD.MOV.U32 R6, RZ, RZ, RZ ;  /* 0x000000ffff068224 */ /* 0x000fe200078e00ff */
[----:B------:R-:W-:Y:S06]  /*1140*/  @!P0 BRA `(.L_x_24) ;  /* 0x0000000000cc8947 */ /* 0x000fec0003800000 */
[----:B------:R-:W-:-:S14]  /*1150*/  DSETP.NEU.AND P0, PT, R4, RZ, PT ;  /* 0x000000ff0400722a */ /* 0x000fdc0003f0d000 */
[----:B------:R-:W-:-:S04]  /*1160*/  @!P0 LOP3.LUT R6, R5, 0x80000000, RZ, 0xc0, !PT ;  /* 0x8000000005068812 */ /* 0x000fc800078ec0ff */
[----:B------:R-:W-:Y:S02]  /*1170*/  @!P0 LOP3.LUT R7, R6, 0x7ff00000, RZ, 0xfc, !PT ;  /* 0x7ff0000006078812 */ /* 0x000fe400078efcff */
[----:B------:R-:W-:Y:S01]  /*1180*/  @!P0 MOV R6, RZ ;  /* 0x000000ff00068202 */ /* 0x000fe20000000f00 */
[----:B------:R-:W-:Y:S06]  /*1190*/  @!P0 BRA `(.L_x_24) ;  /* 0x0000000000b88947 */ /* 0x000fec0003800000 */
[----:B------:R-:W-:-:S13]  /*11a0*/  ISETP.GE.AND P0, PT, R3, RZ, PT ;  /* 0x000000ff0300720c */ /* 0x000fda0003f06270 */
[----:B------:R-:W-:Y:S01]  /*11b0*/  @!P0 DMUL R6, R4, 1.80143985094819840000e+16 ;  /* 0x4350000004068828 */ /* 0x000fe20000000000 */
[----:B------:R-:W-:Y:S02]  /*11c0*/  @!P0 IMAD.MOV.U32 R3, RZ, RZ, 0x36 ;  /* 0x00000036ff038424 */ /* 0x000fe400078e00ff */
[----:B------:R-:W-:-:S07]  /*11d0*/  @P0 IMAD.MOV.U32 R3, RZ, RZ, RZ ;  /* 0x000000ffff030224 */ /* 0x000fce00078e00ff */
[----:B------:R-:W-:Y:S01]  /*11e0*/  @!P0 IMAD.MOV.U32 R11, RZ, RZ, R6 ;  /* 0x000000ffff0b8224 */ /* 0x000fe200078e0006 */
[----:B------:R-:W-:Y:S01]  /*11f0*/  @!P0 MOV R8, R7 ;  /* 0x0000000700088202 */ /* 0x000fe20000000f00 */
[----:B------:R-:W-:Y:S06]  /*1200*/  BRA `(.L_x_25) ;  /* 0x0000000000047947 */ /* 0x000fec0003800000 */
.L_x_23:
[----:B------:R-:W-:-:S07]  /*1210*/  IMAD.MOV.U32 R3, RZ, RZ, RZ ;  /* 0x000000ffff037224 */ /* 0x000fce00078e00ff */
.L_x_25:
[----:B------:R-:W-:Y:S01]  /*1220*/  IADD3 R7, PT, PT, R2, -0x3ff, RZ ;  /* 0xfffffc0102077810 */ /* 0x000fe20007ffe0ff */
[----:B------:R-:W-:-:S04]  /*1230*/  IMAD.MOV.U32 R6, RZ, RZ, R11 ;  /* 0x000000ffff067224 */ /* 0x000fc800078e000b */
[----:B------:R-:W-:Y:S02]  /*1240*/  IMAD R7, R7, -0x100000, R8 ;  /* 0xfff0000007077824 */ /* 0x000fe400078e0208 */
[----:B------:R-:W-:Y:S02]  /*1250*/  IMAD.MOV.U32 R8, RZ, RZ, 0x1 ;  /* 0x00000001ff087424 */ /* 0x000fe400078e00ff */
[----:B------:R-:W0:Y:S04]  /*1260*/  MUFU.RCP64H R9, R7 ;  /* 0x0000000700097308 */ /* 0x000e280000001800 */
[----:B0-----:R-:W-:-:S08]  /*1270*/  DFMA R10, -R6, R8, 1 ;  /* 0x3ff00000060a742b */ /* 0x001fd00000000108 */
[-C--:B------:R-:W-:Y:S02]  /*1280*/  DFMA R12, R8, R10.reuse, R8 ;  /* 0x0000000a080c722b */ /* 0x080fe40000000008 */
[----:B------:R-:W-:-:S08]  /*1290*/  DMUL R14, R10, R10 ;  /* 0x0000000a0a0e7228 */ /* 0x000fd00000000000 */
[----:B------:R-:W-:-:S08]  /*12a0*/  DFMA R14, R12, R14, R12 ;  /* 0x0000000e0c0e722b */ /* 0x000fd0000000000c */
[-C--:B------:R-:W-:Y:S02]  /*12b0*/  DFMA R12, -R6, R14.reuse, 1 ;  /* 0x3ff00000060c742b */ /* 0x080fe4000000010e */
[----:B------:R-:W-:-:S06]  /*12c0*/  DFMA R8, R10, R14, R8 ;  /* 0x0000000e0a08722b */ /* 0x000fcc0000000008 */
[----:B------:R-:W-:Y:S02]  /*12d0*/  DFMA R12, R14, R12, R14 ;  /* 0x0000000c0e0c722b */ /* 0x000fe4000000000e */
[----:B------:R-:W-:-:S08]  /*12e0*/  DFMA R10, -R6, R8, 1 ;  /* 0x3ff00000060a742b */ /* 0x000fd00000000108 */
[----:B------:R-:W-:-:S10]  /*12f0*/  DFMA.RZ R6, R12, R10, R8 ;  /* 0x0000000a0c06722b */ /* 0x000fd4000000c008 */
[----:B------:R-:W-:-:S04]  /*1300*/  SHF.L.U32 R8, R7, 0x1, RZ ;  /* 0x0000000107087819 */ /* 0x000fc800000006ff */
[----:B------:R-:W-:-:S04]  /*1310*/  SHF.R.U32.HI R8, RZ, 0x15, R8 ;  /* 0x00000015ff087819 */ /* 0x000fc80000011608 */
[----:B------:R-:W-:-:S05]  /*1320*/  IADD3 R11, PT, PT, R3, R8, -R2 ;  /* 0x00000008030b7210 */ /* 0x000fca0007ffe802 */
[----:B------:R-:W-:-:S05]  /*1330*/  VIADD R2, R11, 0x3fe ;  /* 0x000003fe0b027836 */ /* 0x000fca0000000000 */
[----:B------:R-:W-:-:S13]  /*1340*/  ISETP.GT.U32.AND P0, PT, R2, 0x7fd, PT ;  /* 0x000007fd0200780c */ /* 0x000fda0003f04070 */
[----:B------:R-:W-:Y:S01]  /*1350*/  @!P0 IADD3 R3, PT, PT, R11, 0x3ff, -R8 ;  /* 0x000003ff0b038810 */ /* 0x000fe20007ffe808 */
[----:B------:R-:W-:-:S03]  /*1360*/  @!P0 IMAD.MOV.U32 R2, RZ, RZ, R6 ;  /* 0x000000ffff028224 */ /* 0x000fc600078e0006 */
[----:B------:R-:W-:Y:S01]  /*1370*/  @!P0 LEA R3, R3, R7, 0x14 ;  /* 0x0000000703038211 */ /* 0x000fe200078ea0ff */
[----:B------:R-:W-:Y:S06]  /*1380*/  @!P0 BRA `(.L_x_26) ;  /* 0x0000000000348947 */ /* 0x000fec0003800000 */
[----:B------:R-:W-:-:S13]  /*1390*/  ISETP.GT.AND P0, PT, R11, 0x3ff, PT ;  /* 0x000003ff0b00780c */ /* 0x000fda0003f04270 */
[----:B------:R-:W-:Y:S02]  /*13a0*/  @P0 IMAD.MOV.U32 R8, RZ, RZ, -0x1 ;  /* 0xffffffffff080424 */ /* 0x000fe400078e00ff */
[----:B------:R-:W-:Y:S01]  /*13b0*/  @P0 IMAD.MOV.U32 R9, RZ, RZ, 0x7fefffff ;  /* 0x7fefffffff090424 */ /* 0x000fe200078e00ff */
[----:B------:R-:W-:Y:S06]  /*13c0*/  @P0 BRA `(.L_x_27) ;  /* 0x00000000001c0947 */ /* 0x000fec0003800000 */
[----:B------:R-:W-:-:S13]  /*13d0*/  ISETP.GE.AND P0, PT, R11, -0x434, PT ;  /* 0xfffffbcc0b00780c */ /* 0x000fda0003f06270 */
[----:B------:R-:W-:Y:S02]  /*13e0*/  @P0 LOP3.LUT R2, R7, 0xfffff, RZ, 0xc0, !PT ;  /* 0x000fffff07020812 */ /* 0x000fe400078ec0ff */
[----:B------:R-:W-:Y:S02]  /*13f0*/  @!P0 CS2R R8, SRZ ;  /* 0x0000000000088805 */ /* 0x000fe4000001ff00 */
[----:B------:R-:W-:Y:S02]  /*1400*/  @P0 IADD3 R3, PT, PT, -R11, -0x3fe, RZ ;  /* 0xfffffc020b030810 */ /* 0x000fe40007ffe1ff */
[----:B------:R-:W-:-:S04]  /*1410*/  @P0 LOP3.LUT R2, R2, 0x100000, RZ, 0xfc, !PT ;  /* 0x0010000002020812 */ /* 0x000fc800078efcff */
[-CC-:B------:R-:W-:Y:S02]  /*1420*/  @P0 SHF.R.S64 R8, R6, R3.reuse, R2.reuse ;  /* 0x0000000306080219 */ /* 0x180fe40000001002 */
[----:B------:R-:W-:-:S07]  /*1430*/  @P0 SHF.R.S32.HI R9, RZ, R3, R2 ;  /* 0x00000003ff090219 */ /* 0x000fce0000011402 */
.L_x_27:
[----:B------:R-:W-:Y:S02]  /*1440*/  LOP3.LUT R3, R9, 0x80000000, R7, 0xf8, !PT ;  /* 0x8000000009037812 */ /* 0x000fe400078ef807 */
[----:B------:R-:W-:-:S07]  /*1450*/  MOV R2, R8 ;  /* 0x0000000800027202 */ /* 0x000fce0000000f00 */
.L_x_26:
[----:B------:R-:W-:Y:S02]  /*1460*/  IMAD.MOV.U32 R6, RZ, RZ, R2 ;  /* 0x000000ffff067224 */ /* 0x000fe400078e0002 */
[----:B------:R-:W-:-:S07]  /*1470*/  IMAD.MOV.U32 R7, RZ, RZ, R3 ;  /* 0x000000ffff077224 */ /* 0x000fce00078e0003 */
.L_x_24:
[----:B------:R-:W-:Y:S01]  /*1480*/  MOV R2, R0 ;  /* 0x0000000000027202 */ /* 0x000fe20000000f00 */
[----:B------:R-:W-:-:S04]  /*1490*/  IMAD.MOV.U32 R3, RZ, RZ, 0x0 ;  /* 0x00000000ff037424 */ /* 0x000fc800078e00ff */
[----:B------:R-:W-:Y:S05]  /*14a0*/  RET.REL.NODEC R2 `(_Z16kernelFuncDoublePd) ;  /* 0xffffffe802d47950 */ /* 0x000fea0003c3ffff */
.L_x_28:
        /* <DEDUP_REMOVED lines=13> */
.L_x_36:


//--------------------- .text._Z14kernelFuncHalfPd --------------------------
	.section	.text._Z14kernelFuncHalfPd,"ax",@progbits
	.align	128
        .global         _Z14kernelFuncHalfPd
        .type           _Z14kernelFuncHalfPd,@function
        .size           _Z14kernelFuncHalfPd,(.L_x_42 - _Z14kernelFuncHalfPd)
        .other          _Z14kernelFuncHalfPd,@"STO_CUDA_ENTRY STV_DEFAULT"
_Z14kernelFuncHalfPd:
.text._Z14kernelFuncHalfPd:
[----:B------:R-:W-:Y:S01]  /*0000*/  LDC R1, c[0x0][0x37c] ;  /* 0x0000df00ff017b82 */ /* 0x000fe20000000800 */
[----:B------:R-:W-:Y:S05]  /*0010*/  EXIT ;  /* 0x000000000000794d */ /* 0x000fea0003800000 */
.L_x_29:
        /* <DEDUP_REMOVED lines=14> */
.L_x_42:


//--------------------- .nv.global.init           --------------------------
	.section	.nv.global.init,"aw",@progbits
	.align	4
.nv.global.init:
	.type		__cudart_i2opi_f,@object
	.size		__cudart_i2opi_f,(.L_0 - __cudart_i2opi_f)
__cudart_i2opi_f:
        /*0000*/ 	.byte	0x41, 0x90, 0x43, 0x3c, 0x99, 0x95, 0x62, 0xdb, 0xc0, 0xdd, 0x34, 0xf5, 0xd1, 0x57, 0x27, 0xfc
        /*0010*/ 	.byte	0x29, 0x15, 0x44, 0x4e, 0x6e, 0x83, 0xf9, 0xa2
.L_0:


//--------------------- .nv.shared.reserved.0     --------------------------
	.section	.nv.shared.reserved.0,"aw",@nobits
	.weak		__nv_reservedSMEM_offset_0_alias
	.size		__nv_reservedSMEM_offset_0_alias, 0, 64
	.other		__nv_reservedSMEM_offset_0_alias,@"STO_CUDA_RESERVED_SHARED STV_DEFAULT"
__nv_reservedSMEM_offset_0_alias:
	.zero		0
	.zero		64


//--------------------- .nv.constant0._Z20testIntegerFunctionsv --------------------------
	.section	.nv.constant0._Z20testIntegerFunctionsv,"a",@progbits
	.sectionflags	@""
	.align	4
.nv.constant0._Z20testIntegerFunctionsv:
	.zero		896


//--------------------- .nv.constant0._Z15testUnsupportedv --------------------------
	.section	.nv.constant0._Z15testUnsupportedv,"a",@progbits
	.sectionflags	@""
	.align	4
.nv.constant0._Z15testUnsupportedv:
	.zero		896


//--------------------- .nv.constant0._Z19kernelFuncTypecastsv --------------------------
	.section	.nv.constant0._Z19kernelFuncTypecastsv,"a",@progbits
	.sectionflags	@""
	.align	4
.nv.constant0._Z19kernelFuncTypecastsv:
	.zero		896


//--------------------- .nv.constant0._Z15kernelFuncFloatPf --------------------------
	.section	.nv.constant0._Z15kernelFuncFloatPf,"a",@progbits
	.sectionflags	@""
	.align	4
.nv.constant0._Z15kernelFuncFloatPf:
	.zero		904


//--------------------- .nv.constant0._Z16kernelFuncDoublePd --------------------------
	.section	.nv.constant0._Z16kernelFuncDoublePd,"a",@progbits
	.sectionflags	@""
	.align	4
.nv.constant0._Z16kernelFuncDoublePd:
	.zero		904


//--------------------- .nv.constant0._Z14kernelFuncHalfPd --------------------------
	.section	.nv.constant0._Z14kernelFuncHalfPd,"a",@progbits
	.sectionflags	@""
	.align	4
.nv.constant0._Z14kernelFuncHalfPd:
	.zero		904


//--------------------- SYMBOLS --------------------------

	.type		.nv.reservedSmem.offset0,@object
	.size		.nv.reservedSmem.offset0,0x4
